//
// Generated by NVIDIA NVVM Compiler
//
// Compiler Build ID: CL-36424714
// Cuda compilation tools, release 13.0, V13.0.88
// Based on NVVM 20.0.0
//

.version 9.0
.target sm_100
.address_size 64

.func  (.param .b64 func_retval0) _Z9sc_uifuncddddd
(
	.param .b64 _Z9sc_uifuncddddd_param_0,
	.param .b64 _Z9sc_uifuncddddd_param_1,
	.param .b64 _Z9sc_uifuncddddd_param_2,
	.param .b64 _Z9sc_uifuncddddd_param_3,
	.param .b64 _Z9sc_uifuncddddd_param_4
)
;
.func  (.param .b64 func_retval0) _Z14singlet_uifuntddddd
(
	.param .b64 _Z14singlet_uifuntddddd_param_0,
	.param .b64 _Z14singlet_uifuntddddd_param_1,
	.param .b64 _Z14singlet_uifuntddddd_param_2,
	.param .b64 _Z14singlet_uifuntddddd_param_3,
	.param .b64 _Z14singlet_uifuntddddd_param_4
)
;
.func  (.param .b64 func_retval0) _Z14tryplet_uifuntddddd
(
	.param .b64 _Z14tryplet_uifuntddddd_param_0,
	.param .b64 _Z14tryplet_uifuntddddd_param_1,
	.param .b64 _Z14tryplet_uifuntddddd_param_2,
	.param .b64 _Z14tryplet_uifuntddddd_param_3,
	.param .b64 _Z14tryplet_uifuntddddd_param_4
)
;
.func  (.param .align 16 .b8 func_retval0[16]) __internal_trig_reduction_slowpathd
(
	.param .b64 __internal_trig_reduction_slowpathd_param_0
)
;
.func  (.param .b64 func_retval0) __internal_accurate_pow
(
	.param .b64 __internal_accurate_pow_param_0
)
;
.const .align 8 .f64 pi_device = 0d400921FB544474B0;
.global .align 8 .u64 uif_array[3] = {_Z9sc_uifuncddddd, _Z14singlet_uifuntddddd, _Z14tryplet_uifuntddddd};
.global .align 8 .b8 __cudart_i2opi_d[144] = {8, 93, 141, 31, 177, 95, 251, 107, 234, 146, 82, 138, 247, 57, 7, 61, 123, 241, 229, 235, 199, 186, 39, 117, 45, 234, 95, 158, 102, 63, 70, 79, 183, 9, 203, 39, 207, 126, 54, 109, 31, 109, 10, 90, 139, 17, 47, 239, 15, 152, 5, 222, 255, 151, 248, 31, 59, 40, 249, 189, 139, 95, 132, 156, 244, 57, 83, 131, 57, 214, 145, 57, 65, 126, 95, 180, 38, 112, 156, 233, 132, 68, 187, 46, 245, 53, 130, 232, 62, 167, 41, 177, 28, 235, 29, 254, 28, 146, 209, 9, 234, 46, 73, 6, 224, 210, 77, 66, 58, 110, 36, 183, 97, 197, 187, 222, 171, 99, 81, 254, 65, 144, 67, 60, 153, 149, 98, 219, 192, 221, 52, 245, 209, 87, 39, 252, 41, 21, 68, 78, 110, 131, 249, 162};
.global .align 16 .b8 __cudart_sin_cos_coeffs[128] = {70, 210, 176, 44, 241, 229, 90, 190, 146, 227, 172, 105, 227, 29, 199, 62, 161, 98, 219, 25, 160, 1, 42, 191, 24, 8, 17, 17, 17, 17, 129, 63, 84, 85, 85, 85, 85, 85, 197, 191, 0, 0, 0, 0, 0, 0, 0, 0, 0, 0, 0, 0, 0, 0, 0, 0, 100, 129, 253, 32, 131, 255, 168, 189, 40, 133, 239, 193, 167, 238, 33, 62, 217, 230, 6, 142, 79, 126, 146, 190, 233, 188, 221, 25, 160, 1, 250, 62, 71, 93, 193, 22, 108, 193, 86, 191, 81, 85, 85, 85, 85, 85, 165, 63, 0, 0, 0, 0, 0, 0, 224, 191, 0, 0, 0, 0, 0, 0, 240, 63};

.func  (.param .b64 func_retval0) _Z9sc_uifuncddddd(
	.param .b64 _Z9sc_uifuncddddd_param_0,
	.param .b64 _Z9sc_uifuncddddd_param_1,
	.param .b64 _Z9sc_uifuncddddd_param_2,
	.param .b64 _Z9sc_uifuncddddd_param_3,
	.param .b64 _Z9sc_uifuncddddd_param_4
)
{
	.reg .pred 	%p<17>;
	.reg .b32 	%r<40>;
	.reg .b32 	%f<9>;
	.reg .b64 	%rd<13>;
	.reg .b64 	%fd<209>;

	ld.param.f64 	%fd32, [_Z9sc_uifuncddddd_param_0];
	ld.param.f64 	%fd33, [_Z9sc_uifuncddddd_param_1];
	ld.param.f64 	%fd34, [_Z9sc_uifuncddddd_param_2];
	ld.param.f64 	%fd35, [_Z9sc_uifuncddddd_param_3];
	ld.param.f64 	%fd36, [_Z9sc_uifuncddddd_param_4];
	abs.f64 	%fd1, %fd32;
	setp.neu.f64 	%p1, %fd1, 0d7FF0000000000000;
	@%p1 bra 	$L__BB0_2;
	mov.f64 	%fd42, 0d0000000000000000;
	mul.rn.f64 	%fd203, %fd32, %fd42;
	mov.b32 	%r36, 1;
	bra.uni 	$L__BB0_5;
$L__BB0_2:
	mul.f64 	%fd37, %fd32, 0d3FE45F306DC9C883;
	cvt.rni.s32.f64 	%r35, %fd37;
	cvt.rn.f64.s32 	%fd38, %r35;
	fma.rn.f64 	%fd39, %fd38, 0dBFF921FB54442D18, %fd32;
	fma.rn.f64 	%fd40, %fd38, 0dBC91A62633145C00, %fd39;
	fma.rn.f64 	%fd203, %fd38, 0dB97B839A252049C0, %fd40;
	setp.ltu.f64 	%p2, %fd1, 0d41E0000000000000;
	@%p2 bra 	$L__BB0_4;
	{ // callseq 0, 0
	.param .b64 param0;
	st.param.f64 	[param0], %fd32;
	.param .align 16 .b8 retval0[16];
	call.uni (retval0), 
	__internal_trig_reduction_slowpathd, 
	(
	param0
	);
	ld.param.f64 	%fd203, [retval0];
	ld.param.b32 	%r35, [retval0+8];
	} // callseq 0
$L__BB0_4:
	add.s32 	%r36, %r35, 1;
$L__BB0_5:
	shl.b32 	%r18, %r36, 6;
	cvt.u64.u32 	%rd1, %r18;
	and.b64  	%rd2, %rd1, 64;
	mov.u64 	%rd3, __cudart_sin_cos_coeffs;
	add.s64 	%rd4, %rd3, %rd2;
	mul.rn.f64 	%fd43, %fd203, %fd203;
	and.b32  	%r19, %r36, 1;
	setp.eq.b32 	%p3, %r19, 1;
	selp.f64 	%fd44, 0dBDA8FF8320FD8164, 0d3DE5DB65F9785EBA, %p3;
	ld.global.nc.v2.f64 	{%fd45, %fd46}, [%rd4];
	fma.rn.f64 	%fd47, %fd44, %fd43, %fd45;
	fma.rn.f64 	%fd48, %fd47, %fd43, %fd46;
	ld.global.nc.v2.f64 	{%fd49, %fd50}, [%rd4+16];
	fma.rn.f64 	%fd51, %fd48, %fd43, %fd49;
	fma.rn.f64 	%fd52, %fd51, %fd43, %fd50;
	ld.global.nc.v2.f64 	{%fd53, %fd54}, [%rd4+32];
	fma.rn.f64 	%fd55, %fd52, %fd43, %fd53;
	fma.rn.f64 	%fd56, %fd55, %fd43, %fd54;
	fma.rn.f64 	%fd57, %fd56, %fd203, %fd203;
	fma.rn.f64 	%fd58, %fd56, %fd43, 0d3FF0000000000000;
	selp.f64 	%fd59, %fd58, %fd57, %p3;
	and.b32  	%r20, %r36, 2;
	setp.eq.s32 	%p4, %r20, 0;
	mov.f64 	%fd60, 0d0000000000000000;
	sub.f64 	%fd61, %fd60, %fd59;
	selp.f64 	%fd7, %fd59, %fd61, %p4;
	add.f64 	%fd8, %fd32, %fd32;
	abs.f64 	%fd9, %fd8;
	setp.neu.f64 	%p5, %fd9, 0d7FF0000000000000;
	@%p5 bra 	$L__BB0_7;
	mov.f64 	%fd67, 0d0000000000000000;
	mul.rn.f64 	%fd205, %fd8, %fd67;
	mov.b32 	%r38, 1;
	bra.uni 	$L__BB0_10;
$L__BB0_7:
	mul.f64 	%fd62, %fd8, 0d3FE45F306DC9C883;
	cvt.rni.s32.f64 	%r37, %fd62;
	cvt.rn.f64.s32 	%fd63, %r37;
	fma.rn.f64 	%fd64, %fd63, 0dBFF921FB54442D18, %fd8;
	fma.rn.f64 	%fd65, %fd63, 0dBC91A62633145C00, %fd64;
	fma.rn.f64 	%fd205, %fd63, 0dB97B839A252049C0, %fd65;
	setp.ltu.f64 	%p6, %fd9, 0d41E0000000000000;
	@%p6 bra 	$L__BB0_9;
	{ // callseq 1, 0
	.param .b64 param0;
	st.param.f64 	[param0], %fd8;
	.param .align 16 .b8 retval0[16];
	call.uni (retval0), 
	__internal_trig_reduction_slowpathd, 
	(
	param0
	);
	ld.param.f64 	%fd205, [retval0];
	ld.param.b32 	%r37, [retval0+8];
	} // callseq 1
$L__BB0_9:
	add.s32 	%r38, %r37, 1;
$L__BB0_10:
	setp.neu.f64 	%p7, %fd1, 0d7FF0000000000000;
	shl.b32 	%r23, %r38, 6;
	cvt.u64.u32 	%rd5, %r23;
	and.b64  	%rd6, %rd5, 64;
	add.s64 	%rd8, %rd3, %rd6;
	mul.rn.f64 	%fd68, %fd205, %fd205;
	and.b32  	%r24, %r38, 1;
	setp.eq.b32 	%p8, %r24, 1;
	selp.f64 	%fd69, 0dBDA8FF8320FD8164, 0d3DE5DB65F9785EBA, %p8;
	ld.global.nc.v2.f64 	{%fd70, %fd71}, [%rd8];
	fma.rn.f64 	%fd72, %fd69, %fd68, %fd70;
	fma.rn.f64 	%fd73, %fd72, %fd68, %fd71;
	ld.global.nc.v2.f64 	{%fd74, %fd75}, [%rd8+16];
	fma.rn.f64 	%fd76, %fd73, %fd68, %fd74;
	fma.rn.f64 	%fd77, %fd76, %fd68, %fd75;
	ld.global.nc.v2.f64 	{%fd78, %fd79}, [%rd8+32];
	fma.rn.f64 	%fd80, %fd77, %fd68, %fd78;
	fma.rn.f64 	%fd81, %fd80, %fd68, %fd79;
	fma.rn.f64 	%fd82, %fd81, %fd205, %fd205;
	fma.rn.f64 	%fd83, %fd81, %fd68, 0d3FF0000000000000;
	selp.f64 	%fd84, %fd83, %fd82, %p8;
	and.b32  	%r25, %r38, 2;
	setp.eq.s32 	%p9, %r25, 0;
	mov.f64 	%fd85, 0d0000000000000000;
	sub.f64 	%fd86, %fd85, %fd84;
	selp.f64 	%fd87, %fd84, %fd86, %p9;
	add.f64 	%fd88, %fd36, %fd36;
	mul.f64 	%fd89, %fd88, %fd87;
	add.f64 	%fd90, %fd7, %fd7;
	sub.f64 	%fd91, %fd89, %fd90;
	sub.f64 	%fd15, %fd91, %fd34;
	@%p7 bra 	$L__BB0_12;
	mov.f64 	%fd97, 0d0000000000000000;
	mul.rn.f64 	%fd206, %fd32, %fd97;
	mov.b32 	%r39, 0;
	bra.uni 	$L__BB0_14;
$L__BB0_12:
	mul.f64 	%fd92, %fd32, 0d3FE45F306DC9C883;
	cvt.rni.s32.f64 	%r39, %fd92;
	cvt.rn.f64.s32 	%fd93, %r39;
	fma.rn.f64 	%fd94, %fd93, 0dBFF921FB54442D18, %fd32;
	fma.rn.f64 	%fd95, %fd93, 0dBC91A62633145C00, %fd94;
	fma.rn.f64 	%fd206, %fd93, 0dB97B839A252049C0, %fd95;
	setp.ltu.f64 	%p10, %fd1, 0d41E0000000000000;
	@%p10 bra 	$L__BB0_14;
	{ // callseq 2, 0
	.param .b64 param0;
	st.param.f64 	[param0], %fd32;
	.param .align 16 .b8 retval0[16];
	call.uni (retval0), 
	__internal_trig_reduction_slowpathd, 
	(
	param0
	);
	ld.param.f64 	%fd206, [retval0];
	ld.param.b32 	%r39, [retval0+8];
	} // callseq 2
$L__BB0_14:
	shl.b32 	%r28, %r39, 6;
	cvt.u64.u32 	%rd9, %r28;
	and.b64  	%rd10, %rd9, 64;
	add.s64 	%rd12, %rd3, %rd10;
	mul.rn.f64 	%fd98, %fd206, %fd206;
	and.b32  	%r29, %r39, 1;
	setp.eq.b32 	%p11, %r29, 1;
	selp.f64 	%fd99, 0dBDA8FF8320FD8164, 0d3DE5DB65F9785EBA, %p11;
	ld.global.nc.v2.f64 	{%fd100, %fd101}, [%rd12];
	fma.rn.f64 	%fd102, %fd99, %fd98, %fd100;
	fma.rn.f64 	%fd103, %fd102, %fd98, %fd101;
	ld.global.nc.v2.f64 	{%fd104, %fd105}, [%rd12+16];
	fma.rn.f64 	%fd106, %fd103, %fd98, %fd104;
	fma.rn.f64 	%fd107, %fd106, %fd98, %fd105;
	ld.global.nc.v2.f64 	{%fd108, %fd109}, [%rd12+32];
	fma.rn.f64 	%fd110, %fd107, %fd98, %fd108;
	fma.rn.f64 	%fd111, %fd110, %fd98, %fd109;
	fma.rn.f64 	%fd112, %fd111, %fd206, %fd206;
	fma.rn.f64 	%fd113, %fd111, %fd98, 0d3FF0000000000000;
	selp.f64 	%fd114, %fd113, %fd112, %p11;
	and.b32  	%r30, %r39, 2;
	setp.eq.s32 	%p12, %r30, 0;
	mov.f64 	%fd115, 0d0000000000000000;
	sub.f64 	%fd116, %fd115, %fd114;
	selp.f64 	%fd117, %fd114, %fd116, %p12;
	abs.f64 	%fd118, %fd117;
	mul.f64 	%fd119, %fd35, %fd118;
	add.f64 	%fd120, %fd15, %fd119;
	sub.f64 	%fd20, %fd15, %fd119;
	add.f64 	%fd21, %fd33, %fd33;
	div.rn.f64 	%fd22, %fd120, %fd21;
	{
	.reg .b32 %temp; 
	mov.b64 	{%temp, %r31}, %fd22;
	}
	and.b32  	%r14, %r31, 2147483647;
	{
	.reg .b32 %temp; 
	mov.b64 	{%r32, %temp}, %fd22;
	}
	mov.b64 	%fd23, {%r32, %r14};
	setp.ltu.f64 	%p13, %fd23, 0d3FE4F92224DD2F1A;
	@%p13 bra 	$L__BB0_16;
	add.f64 	%fd121, %fd23, %fd23;
	cvt.rn.f32.f64 	%f1, %fd121;
	mul.f32 	%f2, %f1, 0f3FB8AA3B;
	cvt.rni.f32.f32 	%f3, %f2;
	cvt.f64.f32 	%fd122, %f3;
	fma.rn.f64 	%fd123, %fd122, 0dBFE62E42FEFA39EF, %fd121;
	fma.rn.f64 	%fd124, %fd123, 0d3E5AE904A4741B81, 0d3E928A27F89B6999;
	fma.rn.f64 	%fd125, %fd124, %fd123, 0d3EC71DE715FF7E07;
	fma.rn.f64 	%fd126, %fd125, %fd123, 0d3EFA019A6B0AC45A;
	fma.rn.f64 	%fd127, %fd126, %fd123, 0d3F2A01A017EED94F;
	fma.rn.f64 	%fd128, %fd127, %fd123, 0d3F56C16C17F2A71B;
	fma.rn.f64 	%fd129, %fd128, %fd123, 0d3F811111111173C4;
	fma.rn.f64 	%fd130, %fd129, %fd123, 0d3FA555555555211A;
	fma.rn.f64 	%fd131, %fd130, %fd123, 0d3FC5555555555540;
	fma.rn.f64 	%fd132, %fd131, %fd123, 0d3FE0000000000005;
	mul.f64 	%fd133, %fd123, %fd132;
	fma.rn.f64 	%fd134, %fd133, %fd123, %fd123;
	ex2.approx.ftz.f32 	%f4, %f3;
	cvt.f64.f32 	%fd135, %f4;
	mov.f64 	%fd136, 0d3FF0000000000000;
	sub.f64 	%fd137, %fd136, %fd135;
	neg.f64 	%fd138, %fd134;
	fma.rn.f64 	%fd139, %fd138, %fd135, %fd137;
	mov.f64 	%fd140, 0d4000000000000000;
	sub.f64 	%fd141, %fd140, %fd139;
	rcp.approx.ftz.f64 	%fd142, %fd141;
	neg.f64 	%fd143, %fd141;
	fma.rn.f64 	%fd144, %fd143, %fd142, 0d3FF0000000000000;
	fma.rn.f64 	%fd145, %fd144, %fd144, %fd144;
	fma.rn.f64 	%fd146, %fd145, %fd142, %fd142;
	fma.rn.f64 	%fd147, %fd146, 0dC000000000000000, 0d3FF0000000000000;
	setp.gt.u32 	%p14, %r14, 1077088193;
	selp.f64 	%fd148, 0d3FF0000000000000, %fd147, %p14;
	copysign.f64 	%fd207, %fd22, %fd148;
	bra.uni 	$L__BB0_17;
$L__BB0_16:
	mul.f64 	%fd149, %fd22, %fd22;
	fma.rn.f64 	%fd150, %fd149, 0dBEF0BC46E2F5E964, 0d3F14359F420AFC3D;
	fma.rn.f64 	%fd151, %fd150, %fd149, 0dBF2DF9F0728C5D84;
	fma.rn.f64 	%fd152, %fd151, %fd149, 0d3F4337D1CEC4F033;
	fma.rn.f64 	%fd153, %fd152, %fd149, 0dBF57D6E9674335B3;
	fma.rn.f64 	%fd154, %fd153, %fd149, 0d3F6D6D000D7AAD3D;
	fma.rn.f64 	%fd155, %fd154, %fd149, 0dBF8226E1F3CF1EF5;
	fma.rn.f64 	%fd156, %fd155, %fd149, 0d3F9664F47EC0C8CF;
	fma.rn.f64 	%fd157, %fd156, %fd149, 0dBFABA1BA1B80AB40;
	fma.rn.f64 	%fd158, %fd157, %fd149, 0d3FC111111110FA4A;
	fma.rn.f64 	%fd159, %fd158, %fd149, 0dBFD5555555555550;
	fma.rn.f64 	%fd160, %fd159, %fd149, 0d0000000000000000;
	fma.rn.f64 	%fd207, %fd160, %fd22, %fd22;
$L__BB0_17:
	div.rn.f64 	%fd27, %fd20, %fd21;
	{
	.reg .b32 %temp; 
	mov.b64 	{%temp, %r33}, %fd27;
	}
	and.b32  	%r15, %r33, 2147483647;
	{
	.reg .b32 %temp; 
	mov.b64 	{%r34, %temp}, %fd27;
	}
	mov.b64 	%fd28, {%r34, %r15};
	setp.ltu.f64 	%p15, %fd28, 0d3FE4F92224DD2F1A;
	@%p15 bra 	$L__BB0_19;
	add.f64 	%fd161, %fd28, %fd28;
	cvt.rn.f32.f64 	%f5, %fd161;
	mul.f32 	%f6, %f5, 0f3FB8AA3B;
	cvt.rni.f32.f32 	%f7, %f6;
	cvt.f64.f32 	%fd162, %f7;
	fma.rn.f64 	%fd163, %fd162, 0dBFE62E42FEFA39EF, %fd161;
	fma.rn.f64 	%fd164, %fd163, 0d3E5AE904A4741B81, 0d3E928A27F89B6999;
	fma.rn.f64 	%fd165, %fd164, %fd163, 0d3EC71DE715FF7E07;
	fma.rn.f64 	%fd166, %fd165, %fd163, 0d3EFA019A6B0AC45A;
	fma.rn.f64 	%fd167, %fd166, %fd163, 0d3F2A01A017EED94F;
	fma.rn.f64 	%fd168, %fd167, %fd163, 0d3F56C16C17F2A71B;
	fma.rn.f64 	%fd169, %fd168, %fd163, 0d3F811111111173C4;
	fma.rn.f64 	%fd170, %fd169, %fd163, 0d3FA555555555211A;
	fma.rn.f64 	%fd171, %fd170, %fd163, 0d3FC5555555555540;
	fma.rn.f64 	%fd172, %fd171, %fd163, 0d3FE0000000000005;
	mul.f64 	%fd173, %fd163, %fd172;
	fma.rn.f64 	%fd174, %fd173, %fd163, %fd163;
	ex2.approx.ftz.f32 	%f8, %f7;
	cvt.f64.f32 	%fd175, %f8;
	mov.f64 	%fd176, 0d3FF0000000000000;
	sub.f64 	%fd177, %fd176, %fd175;
	neg.f64 	%fd178, %fd174;
	fma.rn.f64 	%fd179, %fd178, %fd175, %fd177;
	mov.f64 	%fd180, 0d4000000000000000;
	sub.f64 	%fd181, %fd180, %fd179;
	rcp.approx.ftz.f64 	%fd182, %fd181;
	neg.f64 	%fd183, %fd181;
	fma.rn.f64 	%fd184, %fd183, %fd182, 0d3FF0000000000000;
	fma.rn.f64 	%fd185, %fd184, %fd184, %fd184;
	fma.rn.f64 	%fd186, %fd185, %fd182, %fd182;
	fma.rn.f64 	%fd187, %fd186, 0dC000000000000000, 0d3FF0000000000000;
	setp.gt.u32 	%p16, %r15, 1077088193;
	selp.f64 	%fd188, 0d3FF0000000000000, %fd187, %p16;
	copysign.f64 	%fd208, %fd27, %fd188;
	bra.uni 	$L__BB0_20;
$L__BB0_19:
	mul.f64 	%fd189, %fd27, %fd27;
	fma.rn.f64 	%fd190, %fd189, 0dBEF0BC46E2F5E964, 0d3F14359F420AFC3D;
	fma.rn.f64 	%fd191, %fd190, %fd189, 0dBF2DF9F0728C5D84;
	fma.rn.f64 	%fd192, %fd191, %fd189, 0d3F4337D1CEC4F033;
	fma.rn.f64 	%fd193, %fd192, %fd189, 0dBF57D6E9674335B3;
	fma.rn.f64 	%fd194, %fd193, %fd189, 0d3F6D6D000D7AAD3D;
	fma.rn.f64 	%fd195, %fd194, %fd189, 0dBF8226E1F3CF1EF5;
	fma.rn.f64 	%fd196, %fd195, %fd189, 0d3F9664F47EC0C8CF;
	fma.rn.f64 	%fd197, %fd196, %fd189, 0dBFABA1BA1B80AB40;
	fma.rn.f64 	%fd198, %fd197, %fd189, 0d3FC111111110FA4A;
	fma.rn.f64 	%fd199, %fd198, %fd189, 0dBFD5555555555550;
	fma.rn.f64 	%fd200, %fd199, %fd189, 0d0000000000000000;
	fma.rn.f64 	%fd208, %fd200, %fd27, %fd27;
$L__BB0_20:
	add.f64 	%fd201, %fd207, %fd208;
	st.param.f64 	[func_retval0], %fd201;
	ret;

}
.func  (.param .b64 func_retval0) _Z14singlet_uifuntddddd(
	.param .b64 _Z14singlet_uifuntddddd_param_0,
	.param .b64 _Z14singlet_uifuntddddd_param_1,
	.param .b64 _Z14singlet_uifuntddddd_param_2,
	.param .b64 _Z14singlet_uifuntddddd_param_3,
	.param .b64 _Z14singlet_uifuntddddd_param_4
)
{
	.reg .pred 	%p<19>;
	.reg .b32 	%r<40>;
	.reg .b32 	%f<9>;
	.reg .b64 	%rd<13>;
	.reg .b64 	%fd<224>;

	ld.param.f64 	%fd38, [_Z14singlet_uifuntddddd_param_0];
	ld.param.f64 	%fd39, [_Z14singlet_uifuntddddd_param_1];
	ld.param.f64 	%fd40, [_Z14singlet_uifuntddddd_param_2];
	ld.param.f64 	%fd41, [_Z14singlet_uifuntddddd_param_3];
	ld.param.f64 	%fd42, [_Z14singlet_uifuntddddd_param_4];
	abs.f64 	%fd1, %fd38;
	setp.neu.f64 	%p1, %fd1, 0d7FF0000000000000;
	@%p1 bra 	$L__BB1_2;
	mov.f64 	%fd48, 0d0000000000000000;
	mul.rn.f64 	%fd216, %fd38, %fd48;
	mov.b32 	%r36, 1;
	bra.uni 	$L__BB1_5;
$L__BB1_2:
	mul.f64 	%fd43, %fd38, 0d3FE45F306DC9C883;
	cvt.rni.s32.f64 	%r35, %fd43;
	cvt.rn.f64.s32 	%fd44, %r35;
	fma.rn.f64 	%fd45, %fd44, 0dBFF921FB54442D18, %fd38;
	fma.rn.f64 	%fd46, %fd44, 0dBC91A62633145C00, %fd45;
	fma.rn.f64 	%fd216, %fd44, 0dB97B839A252049C0, %fd46;
	setp.ltu.f64 	%p2, %fd1, 0d41E0000000000000;
	@%p2 bra 	$L__BB1_4;
	{ // callseq 3, 0
	.param .b64 param0;
	st.param.f64 	[param0], %fd38;
	.param .align 16 .b8 retval0[16];
	call.uni (retval0), 
	__internal_trig_reduction_slowpathd, 
	(
	param0
	);
	ld.param.f64 	%fd216, [retval0];
	ld.param.b32 	%r35, [retval0+8];
	} // callseq 3
$L__BB1_4:
	add.s32 	%r36, %r35, 1;
$L__BB1_5:
	shl.b32 	%r18, %r36, 6;
	cvt.u64.u32 	%rd1, %r18;
	and.b64  	%rd2, %rd1, 64;
	mov.u64 	%rd3, __cudart_sin_cos_coeffs;
	add.s64 	%rd4, %rd3, %rd2;
	mul.rn.f64 	%fd49, %fd216, %fd216;
	and.b32  	%r19, %r36, 1;
	setp.eq.b32 	%p3, %r19, 1;
	selp.f64 	%fd50, 0dBDA8FF8320FD8164, 0d3DE5DB65F9785EBA, %p3;
	ld.global.nc.v2.f64 	{%fd51, %fd52}, [%rd4];
	fma.rn.f64 	%fd53, %fd50, %fd49, %fd51;
	fma.rn.f64 	%fd54, %fd53, %fd49, %fd52;
	ld.global.nc.v2.f64 	{%fd55, %fd56}, [%rd4+16];
	fma.rn.f64 	%fd57, %fd54, %fd49, %fd55;
	fma.rn.f64 	%fd58, %fd57, %fd49, %fd56;
	ld.global.nc.v2.f64 	{%fd59, %fd60}, [%rd4+32];
	fma.rn.f64 	%fd61, %fd58, %fd49, %fd59;
	fma.rn.f64 	%fd62, %fd61, %fd49, %fd60;
	fma.rn.f64 	%fd63, %fd62, %fd216, %fd216;
	fma.rn.f64 	%fd64, %fd62, %fd49, 0d3FF0000000000000;
	selp.f64 	%fd65, %fd64, %fd63, %p3;
	and.b32  	%r20, %r36, 2;
	setp.eq.s32 	%p4, %r20, 0;
	mov.f64 	%fd66, 0d0000000000000000;
	sub.f64 	%fd67, %fd66, %fd65;
	selp.f64 	%fd7, %fd65, %fd67, %p4;
	add.f64 	%fd8, %fd38, %fd38;
	abs.f64 	%fd9, %fd8;
	setp.neu.f64 	%p5, %fd9, 0d7FF0000000000000;
	@%p5 bra 	$L__BB1_7;
	mov.f64 	%fd73, 0d0000000000000000;
	mul.rn.f64 	%fd218, %fd8, %fd73;
	mov.b32 	%r38, 1;
	bra.uni 	$L__BB1_10;
$L__BB1_7:
	mul.f64 	%fd68, %fd8, 0d3FE45F306DC9C883;
	cvt.rni.s32.f64 	%r37, %fd68;
	cvt.rn.f64.s32 	%fd69, %r37;
	fma.rn.f64 	%fd70, %fd69, 0dBFF921FB54442D18, %fd8;
	fma.rn.f64 	%fd71, %fd69, 0dBC91A62633145C00, %fd70;
	fma.rn.f64 	%fd218, %fd69, 0dB97B839A252049C0, %fd71;
	setp.ltu.f64 	%p6, %fd9, 0d41E0000000000000;
	@%p6 bra 	$L__BB1_9;
	{ // callseq 4, 0
	.param .b64 param0;
	st.param.f64 	[param0], %fd8;
	.param .align 16 .b8 retval0[16];
	call.uni (retval0), 
	__internal_trig_reduction_slowpathd, 
	(
	param0
	);
	ld.param.f64 	%fd218, [retval0];
	ld.param.b32 	%r37, [retval0+8];
	} // callseq 4
$L__BB1_9:
	add.s32 	%r38, %r37, 1;
$L__BB1_10:
	setp.neu.f64 	%p7, %fd1, 0d7FF0000000000000;
	shl.b32 	%r23, %r38, 6;
	cvt.u64.u32 	%rd5, %r23;
	and.b64  	%rd6, %rd5, 64;
	add.s64 	%rd8, %rd3, %rd6;
	mul.rn.f64 	%fd74, %fd218, %fd218;
	and.b32  	%r24, %r38, 1;
	setp.eq.b32 	%p8, %r24, 1;
	selp.f64 	%fd75, 0dBDA8FF8320FD8164, 0d3DE5DB65F9785EBA, %p8;
	ld.global.nc.v2.f64 	{%fd76, %fd77}, [%rd8];
	fma.rn.f64 	%fd78, %fd75, %fd74, %fd76;
	fma.rn.f64 	%fd79, %fd78, %fd74, %fd77;
	ld.global.nc.v2.f64 	{%fd80, %fd81}, [%rd8+16];
	fma.rn.f64 	%fd82, %fd79, %fd74, %fd80;
	fma.rn.f64 	%fd83, %fd82, %fd74, %fd81;
	ld.global.nc.v2.f64 	{%fd84, %fd85}, [%rd8+32];
	fma.rn.f64 	%fd86, %fd83, %fd74, %fd84;
	fma.rn.f64 	%fd87, %fd86, %fd74, %fd85;
	fma.rn.f64 	%fd88, %fd87, %fd218, %fd218;
	fma.rn.f64 	%fd89, %fd87, %fd74, 0d3FF0000000000000;
	selp.f64 	%fd90, %fd89, %fd88, %p8;
	and.b32  	%r25, %r38, 2;
	setp.eq.s32 	%p9, %r25, 0;
	mov.f64 	%fd91, 0d0000000000000000;
	sub.f64 	%fd92, %fd91, %fd90;
	selp.f64 	%fd93, %fd90, %fd92, %p9;
	add.f64 	%fd94, %fd42, %fd42;
	mul.f64 	%fd95, %fd94, %fd93;
	add.f64 	%fd96, %fd7, %fd7;
	sub.f64 	%fd97, %fd95, %fd96;
	sub.f64 	%fd15, %fd97, %fd40;
	@%p7 bra 	$L__BB1_12;
	mov.f64 	%fd103, 0d0000000000000000;
	mul.rn.f64 	%fd219, %fd38, %fd103;
	mov.b32 	%r39, 0;
	bra.uni 	$L__BB1_14;
$L__BB1_12:
	mul.f64 	%fd98, %fd38, 0d3FE45F306DC9C883;
	cvt.rni.s32.f64 	%r39, %fd98;
	cvt.rn.f64.s32 	%fd99, %r39;
	fma.rn.f64 	%fd100, %fd99, 0dBFF921FB54442D18, %fd38;
	fma.rn.f64 	%fd101, %fd99, 0dBC91A62633145C00, %fd100;
	fma.rn.f64 	%fd219, %fd99, 0dB97B839A252049C0, %fd101;
	setp.ltu.f64 	%p10, %fd1, 0d41E0000000000000;
	@%p10 bra 	$L__BB1_14;
	{ // callseq 5, 0
	.param .b64 param0;
	st.param.f64 	[param0], %fd38;
	.param .align 16 .b8 retval0[16];
	call.uni (retval0), 
	__internal_trig_reduction_slowpathd, 
	(
	param0
	);
	ld.param.f64 	%fd219, [retval0];
	ld.param.b32 	%r39, [retval0+8];
	} // callseq 5
$L__BB1_14:
	shl.b32 	%r28, %r39, 6;
	cvt.u64.u32 	%rd9, %r28;
	and.b64  	%rd10, %rd9, 64;
	add.s64 	%rd12, %rd3, %rd10;
	mul.rn.f64 	%fd104, %fd219, %fd219;
	and.b32  	%r29, %r39, 1;
	setp.eq.b32 	%p11, %r29, 1;
	selp.f64 	%fd105, 0dBDA8FF8320FD8164, 0d3DE5DB65F9785EBA, %p11;
	ld.global.nc.v2.f64 	{%fd106, %fd107}, [%rd12];
	fma.rn.f64 	%fd108, %fd105, %fd104, %fd106;
	fma.rn.f64 	%fd109, %fd108, %fd104, %fd107;
	ld.global.nc.v2.f64 	{%fd110, %fd111}, [%rd12+16];
	fma.rn.f64 	%fd112, %fd109, %fd104, %fd110;
	fma.rn.f64 	%fd113, %fd112, %fd104, %fd111;
	ld.global.nc.v2.f64 	{%fd114, %fd115}, [%rd12+32];
	fma.rn.f64 	%fd116, %fd113, %fd104, %fd114;
	fma.rn.f64 	%fd117, %fd116, %fd104, %fd115;
	fma.rn.f64 	%fd118, %fd117, %fd219, %fd219;
	fma.rn.f64 	%fd119, %fd117, %fd104, 0d3FF0000000000000;
	selp.f64 	%fd120, %fd119, %fd118, %p11;
	and.b32  	%r30, %r39, 2;
	setp.eq.s32 	%p12, %r30, 0;
	mov.f64 	%fd121, 0d0000000000000000;
	sub.f64 	%fd122, %fd121, %fd120;
	selp.f64 	%fd123, %fd120, %fd122, %p12;
	abs.f64 	%fd124, %fd123;
	mul.f64 	%fd125, %fd41, %fd124;
	add.f64 	%fd20, %fd15, %fd125;
	sub.f64 	%fd21, %fd15, %fd125;
	abs.f64 	%fd126, %fd21;
	setp.geu.f64 	%p13, %fd126, 0d3D3C25C268497682;
	@%p13 bra 	$L__BB1_16;
	add.f64 	%fd169, %fd39, %fd39;
	rcp.rn.f64 	%fd221, %fd169;
	bra.uni 	$L__BB1_20;
$L__BB1_16:
	add.f64 	%fd127, %fd39, %fd39;
	div.rn.f64 	%fd23, %fd21, %fd127;
	{
	.reg .b32 %temp; 
	mov.b64 	{%temp, %r31}, %fd23;
	}
	and.b32  	%r14, %r31, 2147483647;
	{
	.reg .b32 %temp; 
	mov.b64 	{%r32, %temp}, %fd23;
	}
	mov.b64 	%fd24, {%r32, %r14};
	setp.ltu.f64 	%p14, %fd24, 0d3FE4F92224DD2F1A;
	@%p14 bra 	$L__BB1_18;
	add.f64 	%fd128, %fd24, %fd24;
	cvt.rn.f32.f64 	%f1, %fd128;
	mul.f32 	%f2, %f1, 0f3FB8AA3B;
	cvt.rni.f32.f32 	%f3, %f2;
	cvt.f64.f32 	%fd129, %f3;
	fma.rn.f64 	%fd130, %fd129, 0dBFE62E42FEFA39EF, %fd128;
	fma.rn.f64 	%fd131, %fd130, 0d3E5AE904A4741B81, 0d3E928A27F89B6999;
	fma.rn.f64 	%fd132, %fd131, %fd130, 0d3EC71DE715FF7E07;
	fma.rn.f64 	%fd133, %fd132, %fd130, 0d3EFA019A6B0AC45A;
	fma.rn.f64 	%fd134, %fd133, %fd130, 0d3F2A01A017EED94F;
	fma.rn.f64 	%fd135, %fd134, %fd130, 0d3F56C16C17F2A71B;
	fma.rn.f64 	%fd136, %fd135, %fd130, 0d3F811111111173C4;
	fma.rn.f64 	%fd137, %fd136, %fd130, 0d3FA555555555211A;
	fma.rn.f64 	%fd138, %fd137, %fd130, 0d3FC5555555555540;
	fma.rn.f64 	%fd139, %fd138, %fd130, 0d3FE0000000000005;
	mul.f64 	%fd140, %fd130, %fd139;
	fma.rn.f64 	%fd141, %fd140, %fd130, %fd130;
	ex2.approx.ftz.f32 	%f4, %f3;
	cvt.f64.f32 	%fd142, %f4;
	mov.f64 	%fd143, 0d3FF0000000000000;
	sub.f64 	%fd144, %fd143, %fd142;
	neg.f64 	%fd145, %fd141;
	fma.rn.f64 	%fd146, %fd145, %fd142, %fd144;
	mov.f64 	%fd147, 0d4000000000000000;
	sub.f64 	%fd148, %fd147, %fd146;
	rcp.approx.ftz.f64 	%fd149, %fd148;
	neg.f64 	%fd150, %fd148;
	fma.rn.f64 	%fd151, %fd150, %fd149, 0d3FF0000000000000;
	fma.rn.f64 	%fd152, %fd151, %fd151, %fd151;
	fma.rn.f64 	%fd153, %fd152, %fd149, %fd149;
	fma.rn.f64 	%fd154, %fd153, 0dC000000000000000, 0d3FF0000000000000;
	setp.gt.u32 	%p15, %r14, 1077088193;
	selp.f64 	%fd155, 0d3FF0000000000000, %fd154, %p15;
	copysign.f64 	%fd220, %fd23, %fd155;
	bra.uni 	$L__BB1_19;
$L__BB1_18:
	mul.f64 	%fd156, %fd23, %fd23;
	fma.rn.f64 	%fd157, %fd156, 0dBEF0BC46E2F5E964, 0d3F14359F420AFC3D;
	fma.rn.f64 	%fd158, %fd157, %fd156, 0dBF2DF9F0728C5D84;
	fma.rn.f64 	%fd159, %fd158, %fd156, 0d3F4337D1CEC4F033;
	fma.rn.f64 	%fd160, %fd159, %fd156, 0dBF57D6E9674335B3;
	fma.rn.f64 	%fd161, %fd160, %fd156, 0d3F6D6D000D7AAD3D;
	fma.rn.f64 	%fd162, %fd161, %fd156, 0dBF8226E1F3CF1EF5;
	fma.rn.f64 	%fd163, %fd162, %fd156, 0d3F9664F47EC0C8CF;
	fma.rn.f64 	%fd164, %fd163, %fd156, 0dBFABA1BA1B80AB40;
	fma.rn.f64 	%fd165, %fd164, %fd156, 0d3FC111111110FA4A;
	fma.rn.f64 	%fd166, %fd165, %fd156, 0dBFD5555555555550;
	fma.rn.f64 	%fd167, %fd166, %fd156, 0d0000000000000000;
	fma.rn.f64 	%fd220, %fd167, %fd23, %fd23;
$L__BB1_19:
	add.f64 	%fd168, %fd21, %fd21;
	div.rn.f64 	%fd221, %fd220, %fd168;
$L__BB1_20:
	abs.f64 	%fd170, %fd20;
	setp.geu.f64 	%p16, %fd170, 0d3D3C25C268497682;
	@%p16 bra 	$L__BB1_22;
	add.f64 	%fd213, %fd39, %fd39;
	rcp.rn.f64 	%fd223, %fd213;
	bra.uni 	$L__BB1_26;
$L__BB1_22:
	add.f64 	%fd171, %fd39, %fd39;
	div.rn.f64 	%fd31, %fd20, %fd171;
	{
	.reg .b32 %temp; 
	mov.b64 	{%temp, %r33}, %fd31;
	}
	and.b32  	%r15, %r33, 2147483647;
	{
	.reg .b32 %temp; 
	mov.b64 	{%r34, %temp}, %fd31;
	}
	mov.b64 	%fd32, {%r34, %r15};
	setp.ltu.f64 	%p17, %fd32, 0d3FE4F92224DD2F1A;
	@%p17 bra 	$L__BB1_24;
	add.f64 	%fd172, %fd32, %fd32;
	cvt.rn.f32.f64 	%f5, %fd172;
	mul.f32 	%f6, %f5, 0f3FB8AA3B;
	cvt.rni.f32.f32 	%f7, %f6;
	cvt.f64.f32 	%fd173, %f7;
	fma.rn.f64 	%fd174, %fd173, 0dBFE62E42FEFA39EF, %fd172;
	fma.rn.f64 	%fd175, %fd174, 0d3E5AE904A4741B81, 0d3E928A27F89B6999;
	fma.rn.f64 	%fd176, %fd175, %fd174, 0d3EC71DE715FF7E07;
	fma.rn.f64 	%fd177, %fd176, %fd174, 0d3EFA019A6B0AC45A;
	fma.rn.f64 	%fd178, %fd177, %fd174, 0d3F2A01A017EED94F;
	fma.rn.f64 	%fd179, %fd178, %fd174, 0d3F56C16C17F2A71B;
	fma.rn.f64 	%fd180, %fd179, %fd174, 0d3F811111111173C4;
	fma.rn.f64 	%fd181, %fd180, %fd174, 0d3FA555555555211A;
	fma.rn.f64 	%fd182, %fd181, %fd174, 0d3FC5555555555540;
	fma.rn.f64 	%fd183, %fd182, %fd174, 0d3FE0000000000005;
	mul.f64 	%fd184, %fd174, %fd183;
	fma.rn.f64 	%fd185, %fd184, %fd174, %fd174;
	ex2.approx.ftz.f32 	%f8, %f7;
	cvt.f64.f32 	%fd186, %f8;
	mov.f64 	%fd187, 0d3FF0000000000000;
	sub.f64 	%fd188, %fd187, %fd186;
	neg.f64 	%fd189, %fd185;
	fma.rn.f64 	%fd190, %fd189, %fd186, %fd188;
	mov.f64 	%fd191, 0d4000000000000000;
	sub.f64 	%fd192, %fd191, %fd190;
	rcp.approx.ftz.f64 	%fd193, %fd192;
	neg.f64 	%fd194, %fd192;
	fma.rn.f64 	%fd195, %fd194, %fd193, 0d3FF0000000000000;
	fma.rn.f64 	%fd196, %fd195, %fd195, %fd195;
	fma.rn.f64 	%fd197, %fd196, %fd193, %fd193;
	fma.rn.f64 	%fd198, %fd197, 0dC000000000000000, 0d3FF0000000000000;
	setp.gt.u32 	%p18, %r15, 1077088193;
	selp.f64 	%fd199, 0d3FF0000000000000, %fd198, %p18;
	copysign.f64 	%fd222, %fd31, %fd199;
	bra.uni 	$L__BB1_25;
$L__BB1_24:
	mul.f64 	%fd200, %fd31, %fd31;
	fma.rn.f64 	%fd201, %fd200, 0dBEF0BC46E2F5E964, 0d3F14359F420AFC3D;
	fma.rn.f64 	%fd202, %fd201, %fd200, 0dBF2DF9F0728C5D84;
	fma.rn.f64 	%fd203, %fd202, %fd200, 0d3F4337D1CEC4F033;
	fma.rn.f64 	%fd204, %fd203, %fd200, 0dBF57D6E9674335B3;
	fma.rn.f64 	%fd205, %fd204, %fd200, 0d3F6D6D000D7AAD3D;
	fma.rn.f64 	%fd206, %fd205, %fd200, 0dBF8226E1F3CF1EF5;
	fma.rn.f64 	%fd207, %fd206, %fd200, 0d3F9664F47EC0C8CF;
	fma.rn.f64 	%fd208, %fd207, %fd200, 0dBFABA1BA1B80AB40;
	fma.rn.f64 	%fd209, %fd208, %fd200, 0d3FC111111110FA4A;
	fma.rn.f64 	%fd210, %fd209, %fd200, 0dBFD5555555555550;
	fma.rn.f64 	%fd211, %fd210, %fd200, 0d0000000000000000;
	fma.rn.f64 	%fd222, %fd211, %fd31, %fd31;
$L__BB1_25:
	add.f64 	%fd212, %fd20, %fd20;
	div.rn.f64 	%fd223, %fd222, %fd212;
$L__BB1_26:
	add.f64 	%fd214, %fd221, %fd223;
	st.param.f64 	[func_retval0], %fd214;
	ret;

}
.func  (.param .b64 func_retval0) _Z14tryplet_uifuntddddd(
	.param .b64 _Z14tryplet_uifuntddddd_param_0,
	.param .b64 _Z14tryplet_uifuntddddd_param_1,
	.param .b64 _Z14tryplet_uifuntddddd_param_2,
	.param .b64 _Z14tryplet_uifuntddddd_param_3,
	.param .b64 _Z14tryplet_uifuntddddd_param_4
)
{
	.reg .pred 	%p<156>;
	.reg .b32 	%r<251>;
	.reg .b32 	%f<21>;
	.reg .b64 	%rd<41>;
	.reg .b64 	%fd<808>;

	ld.param.f64 	%fd164, [_Z14tryplet_uifuntddddd_param_0];
	ld.param.f64 	%fd165, [_Z14tryplet_uifuntddddd_param_1];
	ld.param.f64 	%fd166, [_Z14tryplet_uifuntddddd_param_2];
	ld.param.f64 	%fd167, [_Z14tryplet_uifuntddddd_param_3];
	ld.param.f64 	%fd168, [_Z14tryplet_uifuntddddd_param_4];
	abs.f64 	%fd1, %fd164;
	setp.neu.f64 	%p1, %fd1, 0d7FF0000000000000;
	@%p1 bra 	$L__BB2_2;
	mov.f64 	%fd174, 0d0000000000000000;
	mul.rn.f64 	%fd773, %fd164, %fd174;
	mov.b32 	%r240, 1;
	bra.uni 	$L__BB2_5;
$L__BB2_2:
	mul.f64 	%fd169, %fd164, 0d3FE45F306DC9C883;
	cvt.rni.s32.f64 	%r239, %fd169;
	cvt.rn.f64.s32 	%fd170, %r239;
	fma.rn.f64 	%fd171, %fd170, 0dBFF921FB54442D18, %fd164;
	fma.rn.f64 	%fd172, %fd170, 0dBC91A62633145C00, %fd171;
	fma.rn.f64 	%fd773, %fd170, 0dB97B839A252049C0, %fd172;
	setp.ltu.f64 	%p2, %fd1, 0d41E0000000000000;
	@%p2 bra 	$L__BB2_4;
	{ // callseq 6, 0
	.param .b64 param0;
	st.param.f64 	[param0], %fd164;
	.param .align 16 .b8 retval0[16];
	call.uni (retval0), 
	__internal_trig_reduction_slowpathd, 
	(
	param0
	);
	ld.param.f64 	%fd773, [retval0];
	ld.param.b32 	%r239, [retval0+8];
	} // callseq 6
$L__BB2_4:
	add.s32 	%r240, %r239, 1;
$L__BB2_5:
	shl.b32 	%r59, %r240, 6;
	cvt.u64.u32 	%rd1, %r59;
	and.b64  	%rd2, %rd1, 64;
	mov.u64 	%rd3, __cudart_sin_cos_coeffs;
	add.s64 	%rd4, %rd3, %rd2;
	mul.rn.f64 	%fd175, %fd773, %fd773;
	and.b32  	%r60, %r240, 1;
	setp.eq.b32 	%p3, %r60, 1;
	selp.f64 	%fd176, 0dBDA8FF8320FD8164, 0d3DE5DB65F9785EBA, %p3;
	ld.global.nc.v2.f64 	{%fd177, %fd178}, [%rd4];
	fma.rn.f64 	%fd179, %fd176, %fd175, %fd177;
	fma.rn.f64 	%fd180, %fd179, %fd175, %fd178;
	ld.global.nc.v2.f64 	{%fd181, %fd182}, [%rd4+16];
	fma.rn.f64 	%fd183, %fd180, %fd175, %fd181;
	fma.rn.f64 	%fd184, %fd183, %fd175, %fd182;
	ld.global.nc.v2.f64 	{%fd185, %fd186}, [%rd4+32];
	fma.rn.f64 	%fd187, %fd184, %fd175, %fd185;
	fma.rn.f64 	%fd188, %fd187, %fd175, %fd186;
	fma.rn.f64 	%fd189, %fd188, %fd773, %fd773;
	fma.rn.f64 	%fd190, %fd188, %fd175, 0d3FF0000000000000;
	selp.f64 	%fd191, %fd190, %fd189, %p3;
	and.b32  	%r61, %r240, 2;
	setp.eq.s32 	%p4, %r61, 0;
	mov.f64 	%fd192, 0d0000000000000000;
	sub.f64 	%fd193, %fd192, %fd191;
	selp.f64 	%fd7, %fd191, %fd193, %p4;
	add.f64 	%fd8, %fd164, %fd164;
	abs.f64 	%fd9, %fd8;
	setp.neu.f64 	%p5, %fd9, 0d7FF0000000000000;
	@%p5 bra 	$L__BB2_7;
	mov.f64 	%fd199, 0d0000000000000000;
	mul.rn.f64 	%fd775, %fd8, %fd199;
	mov.b32 	%r242, 1;
	bra.uni 	$L__BB2_10;
$L__BB2_7:
	mul.f64 	%fd194, %fd8, 0d3FE45F306DC9C883;
	cvt.rni.s32.f64 	%r241, %fd194;
	cvt.rn.f64.s32 	%fd195, %r241;
	fma.rn.f64 	%fd196, %fd195, 0dBFF921FB54442D18, %fd8;
	fma.rn.f64 	%fd197, %fd195, 0dBC91A62633145C00, %fd196;
	fma.rn.f64 	%fd775, %fd195, 0dB97B839A252049C0, %fd197;
	setp.ltu.f64 	%p6, %fd9, 0d41E0000000000000;
	@%p6 bra 	$L__BB2_9;
	{ // callseq 7, 0
	.param .b64 param0;
	st.param.f64 	[param0], %fd8;
	.param .align 16 .b8 retval0[16];
	call.uni (retval0), 
	__internal_trig_reduction_slowpathd, 
	(
	param0
	);
	ld.param.f64 	%fd775, [retval0];
	ld.param.b32 	%r241, [retval0+8];
	} // callseq 7
$L__BB2_9:
	add.s32 	%r242, %r241, 1;
$L__BB2_10:
	setp.neu.f64 	%p7, %fd1, 0d7FF0000000000000;
	shl.b32 	%r64, %r242, 6;
	cvt.u64.u32 	%rd5, %r64;
	and.b64  	%rd6, %rd5, 64;
	add.s64 	%rd8, %rd3, %rd6;
	mul.rn.f64 	%fd200, %fd775, %fd775;
	and.b32  	%r65, %r242, 1;
	setp.eq.b32 	%p8, %r65, 1;
	selp.f64 	%fd201, 0dBDA8FF8320FD8164, 0d3DE5DB65F9785EBA, %p8;
	ld.global.nc.v2.f64 	{%fd202, %fd203}, [%rd8];
	fma.rn.f64 	%fd204, %fd201, %fd200, %fd202;
	fma.rn.f64 	%fd205, %fd204, %fd200, %fd203;
	ld.global.nc.v2.f64 	{%fd206, %fd207}, [%rd8+16];
	fma.rn.f64 	%fd208, %fd205, %fd200, %fd206;
	fma.rn.f64 	%fd209, %fd208, %fd200, %fd207;
	ld.global.nc.v2.f64 	{%fd210, %fd211}, [%rd8+32];
	fma.rn.f64 	%fd212, %fd209, %fd200, %fd210;
	fma.rn.f64 	%fd213, %fd212, %fd200, %fd211;
	fma.rn.f64 	%fd214, %fd213, %fd775, %fd775;
	fma.rn.f64 	%fd215, %fd213, %fd200, 0d3FF0000000000000;
	selp.f64 	%fd216, %fd215, %fd214, %p8;
	and.b32  	%r66, %r242, 2;
	setp.eq.s32 	%p9, %r66, 0;
	mov.f64 	%fd217, 0d0000000000000000;
	sub.f64 	%fd218, %fd217, %fd216;
	selp.f64 	%fd219, %fd216, %fd218, %p9;
	add.f64 	%fd220, %fd168, %fd168;
	mul.f64 	%fd221, %fd220, %fd219;
	add.f64 	%fd222, %fd7, %fd7;
	sub.f64 	%fd223, %fd221, %fd222;
	sub.f64 	%fd15, %fd223, %fd166;
	@%p7 bra 	$L__BB2_12;
	mov.f64 	%fd229, 0d0000000000000000;
	mul.rn.f64 	%fd776, %fd164, %fd229;
	mov.b32 	%r243, 0;
	bra.uni 	$L__BB2_14;
$L__BB2_12:
	mul.f64 	%fd224, %fd164, 0d3FE45F306DC9C883;
	cvt.rni.s32.f64 	%r243, %fd224;
	cvt.rn.f64.s32 	%fd225, %r243;
	fma.rn.f64 	%fd226, %fd225, 0dBFF921FB54442D18, %fd164;
	fma.rn.f64 	%fd227, %fd225, 0dBC91A62633145C00, %fd226;
	fma.rn.f64 	%fd776, %fd225, 0dB97B839A252049C0, %fd227;
	setp.ltu.f64 	%p10, %fd1, 0d41E0000000000000;
	@%p10 bra 	$L__BB2_14;
	{ // callseq 8, 0
	.param .b64 param0;
	st.param.f64 	[param0], %fd164;
	.param .align 16 .b8 retval0[16];
	call.uni (retval0), 
	__internal_trig_reduction_slowpathd, 
	(
	param0
	);
	ld.param.f64 	%fd776, [retval0];
	ld.param.b32 	%r243, [retval0+8];
	} // callseq 8
$L__BB2_14:
	shl.b32 	%r69, %r243, 6;
	cvt.u64.u32 	%rd9, %r69;
	and.b64  	%rd10, %rd9, 64;
	add.s64 	%rd12, %rd3, %rd10;
	mul.rn.f64 	%fd230, %fd776, %fd776;
	and.b32  	%r70, %r243, 1;
	setp.eq.b32 	%p11, %r70, 1;
	selp.f64 	%fd231, 0dBDA8FF8320FD8164, 0d3DE5DB65F9785EBA, %p11;
	ld.global.nc.v2.f64 	{%fd232, %fd233}, [%rd12];
	fma.rn.f64 	%fd234, %fd231, %fd230, %fd232;
	fma.rn.f64 	%fd235, %fd234, %fd230, %fd233;
	ld.global.nc.v2.f64 	{%fd236, %fd237}, [%rd12+16];
	fma.rn.f64 	%fd238, %fd235, %fd230, %fd236;
	fma.rn.f64 	%fd239, %fd238, %fd230, %fd237;
	ld.global.nc.v2.f64 	{%fd240, %fd241}, [%rd12+32];
	fma.rn.f64 	%fd242, %fd239, %fd230, %fd240;
	fma.rn.f64 	%fd243, %fd242, %fd230, %fd241;
	fma.rn.f64 	%fd244, %fd243, %fd776, %fd776;
	fma.rn.f64 	%fd245, %fd243, %fd230, 0d3FF0000000000000;
	selp.f64 	%fd246, %fd245, %fd244, %p11;
	and.b32  	%r71, %r243, 2;
	setp.eq.s32 	%p12, %r71, 0;
	mov.f64 	%fd247, 0d0000000000000000;
	sub.f64 	%fd248, %fd247, %fd246;
	selp.f64 	%fd249, %fd246, %fd248, %p12;
	abs.f64 	%fd250, %fd249;
	mul.f64 	%fd20, %fd167, %fd250;
	abs.f64 	%fd251, %fd15;
	setp.geu.f64 	%p13, %fd251, 0d3E112E0BE826D695;
	@%p13 bra 	$L__BB2_52;
	abs.f64 	%fd562, %fd20;
	setp.geu.f64 	%p93, %fd562, 0d3E112E0BE826D695;
	@%p93 bra 	$L__BB2_17;
	add.f64 	%fd736, %fd165, %fd165;
	rcp.rn.f64 	%fd802, %fd736;
	mov.f64 	%fd803, 0d0000000000000000;
	mov.f64 	%fd804, %fd803;
	bra.uni 	$L__BB2_114;
$L__BB2_17:
	add.f64 	%fd563, %fd165, %fd165;
	div.rn.f64 	%fd22, %fd20, %fd563;
	{
	.reg .b32 %temp; 
	mov.b64 	{%temp, %r160}, %fd22;
	}
	and.b32  	%r14, %r160, 2147483647;
	{
	.reg .b32 %temp; 
	mov.b64 	{%r161, %temp}, %fd22;
	}
	mov.b64 	%fd23, {%r161, %r14};
	setp.ltu.f64 	%p94, %fd23, 0d3FE4F92224DD2F1A;
	@%p94 bra 	$L__BB2_19;
	add.f64 	%fd564, %fd23, %fd23;
	cvt.rn.f32.f64 	%f17, %fd564;
	mul.f32 	%f18, %f17, 0f3FB8AA3B;
	cvt.rni.f32.f32 	%f19, %f18;
	cvt.f64.f32 	%fd565, %f19;
	fma.rn.f64 	%fd566, %fd565, 0dBFE62E42FEFA39EF, %fd564;
	fma.rn.f64 	%fd567, %fd566, 0d3E5AE904A4741B81, 0d3E928A27F89B6999;
	fma.rn.f64 	%fd568, %fd567, %fd566, 0d3EC71DE715FF7E07;
	fma.rn.f64 	%fd569, %fd568, %fd566, 0d3EFA019A6B0AC45A;
	fma.rn.f64 	%fd570, %fd569, %fd566, 0d3F2A01A017EED94F;
	fma.rn.f64 	%fd571, %fd570, %fd566, 0d3F56C16C17F2A71B;
	fma.rn.f64 	%fd572, %fd571, %fd566, 0d3F811111111173C4;
	fma.rn.f64 	%fd573, %fd572, %fd566, 0d3FA555555555211A;
	fma.rn.f64 	%fd574, %fd573, %fd566, 0d3FC5555555555540;
	fma.rn.f64 	%fd575, %fd574, %fd566, 0d3FE0000000000005;
	mul.f64 	%fd576, %fd566, %fd575;
	fma.rn.f64 	%fd577, %fd576, %fd566, %fd566;
	ex2.approx.ftz.f32 	%f20, %f19;
	cvt.f64.f32 	%fd578, %f20;
	mov.f64 	%fd579, 0d3FF0000000000000;
	sub.f64 	%fd580, %fd579, %fd578;
	neg.f64 	%fd581, %fd577;
	fma.rn.f64 	%fd582, %fd581, %fd578, %fd580;
	mov.f64 	%fd583, 0d4000000000000000;
	sub.f64 	%fd584, %fd583, %fd582;
	rcp.approx.ftz.f64 	%fd585, %fd584;
	neg.f64 	%fd586, %fd584;
	fma.rn.f64 	%fd587, %fd586, %fd585, 0d3FF0000000000000;
	fma.rn.f64 	%fd588, %fd587, %fd587, %fd587;
	fma.rn.f64 	%fd589, %fd588, %fd585, %fd585;
	fma.rn.f64 	%fd590, %fd589, 0dC000000000000000, 0d3FF0000000000000;
	setp.gt.u32 	%p95, %r14, 1077088193;
	selp.f64 	%fd591, 0d3FF0000000000000, %fd590, %p95;
	copysign.f64 	%fd777, %fd22, %fd591;
	bra.uni 	$L__BB2_20;
$L__BB2_19:
	mul.f64 	%fd592, %fd22, %fd22;
	fma.rn.f64 	%fd593, %fd592, 0dBEF0BC46E2F5E964, 0d3F14359F420AFC3D;
	fma.rn.f64 	%fd594, %fd593, %fd592, 0dBF2DF9F0728C5D84;
	fma.rn.f64 	%fd595, %fd594, %fd592, 0d3F4337D1CEC4F033;
	fma.rn.f64 	%fd596, %fd595, %fd592, 0dBF57D6E9674335B3;
	fma.rn.f64 	%fd597, %fd596, %fd592, 0d3F6D6D000D7AAD3D;
	fma.rn.f64 	%fd598, %fd597, %fd592, 0dBF8226E1F3CF1EF5;
	fma.rn.f64 	%fd599, %fd598, %fd592, 0d3F9664F47EC0C8CF;
	fma.rn.f64 	%fd600, %fd599, %fd592, 0dBFABA1BA1B80AB40;
	fma.rn.f64 	%fd601, %fd600, %fd592, 0d3FC111111110FA4A;
	fma.rn.f64 	%fd602, %fd601, %fd592, 0dBFD5555555555550;
	fma.rn.f64 	%fd603, %fd602, %fd592, 0d0000000000000000;
	fma.rn.f64 	%fd777, %fd603, %fd22, %fd22;
$L__BB2_20:
	setp.neu.f64 	%p96, %fd1, 0d7FF0000000000000;
	@%p96 bra 	$L__BB2_22;
	mov.f64 	%fd609, 0d0000000000000000;
	mul.rn.f64 	%fd778, %fd164, %fd609;
	mov.b32 	%r244, 0;
	bra.uni 	$L__BB2_24;
$L__BB2_22:
	mul.f64 	%fd604, %fd164, 0d3FE45F306DC9C883;
	cvt.rni.s32.f64 	%r244, %fd604;
	cvt.rn.f64.s32 	%fd605, %r244;
	fma.rn.f64 	%fd606, %fd605, 0dBFF921FB54442D18, %fd164;
	fma.rn.f64 	%fd607, %fd605, 0dBC91A62633145C00, %fd606;
	fma.rn.f64 	%fd778, %fd605, 0dB97B839A252049C0, %fd607;
	setp.ltu.f64 	%p97, %fd1, 0d41E0000000000000;
	@%p97 bra 	$L__BB2_24;
	{ // callseq 17, 0
	.param .b64 param0;
	st.param.f64 	[param0], %fd164;
	.param .align 16 .b8 retval0[16];
	call.uni (retval0), 
	__internal_trig_reduction_slowpathd, 
	(
	param0
	);
	ld.param.f64 	%fd778, [retval0];
	ld.param.b32 	%r244, [retval0+8];
	} // callseq 17
$L__BB2_24:
	shl.b32 	%r164, %r244, 6;
	cvt.u64.u32 	%rd29, %r164;
	and.b64  	%rd30, %rd29, 64;
	add.s64 	%rd32, %rd3, %rd30;
	mul.rn.f64 	%fd610, %fd778, %fd778;
	and.b32  	%r165, %r244, 1;
	setp.eq.b32 	%p98, %r165, 1;
	selp.f64 	%fd611, 0dBDA8FF8320FD8164, 0d3DE5DB65F9785EBA, %p98;
	ld.global.nc.v2.f64 	{%fd612, %fd613}, [%rd32];
	fma.rn.f64 	%fd614, %fd611, %fd610, %fd612;
	fma.rn.f64 	%fd615, %fd614, %fd610, %fd613;
	ld.global.nc.v2.f64 	{%fd616, %fd617}, [%rd32+16];
	fma.rn.f64 	%fd618, %fd615, %fd610, %fd616;
	fma.rn.f64 	%fd619, %fd618, %fd610, %fd617;
	ld.global.nc.v2.f64 	{%fd620, %fd621}, [%rd32+32];
	fma.rn.f64 	%fd622, %fd619, %fd610, %fd620;
	fma.rn.f64 	%fd623, %fd622, %fd610, %fd621;
	fma.rn.f64 	%fd624, %fd623, %fd778, %fd778;
	fma.rn.f64 	%fd625, %fd623, %fd610, 0d3FF0000000000000;
	selp.f64 	%fd626, %fd625, %fd624, %p98;
	and.b32  	%r166, %r244, 2;
	setp.eq.s32 	%p99, %r166, 0;
	mov.f64 	%fd627, 0d0000000000000000;
	sub.f64 	%fd628, %fd627, %fd626;
	selp.f64 	%fd31, %fd626, %fd628, %p99;
	{
	.reg .b32 %temp; 
	mov.b64 	{%temp, %r18}, %fd31;
	}
	mov.f64 	%fd629, 0d4000000000000000;
	{
	.reg .b32 %temp; 
	mov.b64 	{%temp, %r167}, %fd629;
	}
	and.b32  	%r20, %r167, 2146435072;
	setp.eq.s32 	%p100, %r20, 1062207488;
	abs.f64 	%fd32, %fd31;
	{ // callseq 18, 0
	.param .b64 param0;
	st.param.f64 	[param0], %fd32;
	.param .b64 retval0;
	call.uni (retval0), 
	__internal_accurate_pow, 
	(
	param0
	);
	ld.param.f64 	%fd630, [retval0];
	} // callseq 18
	setp.lt.s32 	%p101, %r18, 0;
	neg.f64 	%fd632, %fd630;
	selp.f64 	%fd633, %fd632, %fd630, %p100;
	selp.f64 	%fd780, %fd633, %fd630, %p101;
	setp.neu.f64 	%p102, %fd31, 0d0000000000000000;
	@%p102 bra 	$L__BB2_26;
	setp.eq.s32 	%p103, %r20, 1062207488;
	selp.b32 	%r168, %r18, 0, %p103;
	setp.lt.s32 	%p104, %r167, 0;
	or.b32  	%r169, %r168, 2146435072;
	selp.b32 	%r170, %r169, %r168, %p104;
	mov.b32 	%r171, 0;
	mov.b64 	%fd780, {%r171, %r170};
$L__BB2_26:
	add.f64 	%fd634, %fd31, 0d4000000000000000;
	{
	.reg .b32 %temp; 
	mov.b64 	{%temp, %r172}, %fd634;
	}
	and.b32  	%r173, %r172, 2146435072;
	setp.ne.s32 	%p105, %r173, 2146435072;
	@%p105 bra 	$L__BB2_31;
	setp.num.f64 	%p106, %fd31, %fd31;
	@%p106 bra 	$L__BB2_29;
	mov.f64 	%fd635, 0d4000000000000000;
	add.rn.f64 	%fd780, %fd31, %fd635;
	bra.uni 	$L__BB2_31;
$L__BB2_29:
	setp.neu.f64 	%p107, %fd32, 0d7FF0000000000000;
	@%p107 bra 	$L__BB2_31;
	setp.lt.s32 	%p108, %r18, 0;
	setp.eq.s32 	%p109, %r20, 1062207488;
	setp.lt.s32 	%p110, %r167, 0;
	selp.b32 	%r175, 0, 2146435072, %p110;
	and.b32  	%r176, %r167, 2147483647;
	setp.ne.s32 	%p111, %r176, 1071644672;
	or.b32  	%r177, %r175, -2147483648;
	selp.b32 	%r178, %r177, %r175, %p111;
	selp.b32 	%r179, %r178, %r175, %p109;
	selp.b32 	%r180, %r179, %r175, %p108;
	mov.b32 	%r181, 0;
	mov.b64 	%fd780, {%r181, %r180};
$L__BB2_31:
	setp.neu.f64 	%p112, %fd1, 0d7FF0000000000000;
	setp.eq.f64 	%p113, %fd31, 0d3FF0000000000000;
	selp.f64 	%fd39, 0d3FF0000000000000, %fd780, %p113;
	@%p112 bra 	$L__BB2_33;
	mov.f64 	%fd641, 0d0000000000000000;
	mul.rn.f64 	%fd781, %fd164, %fd641;
	mov.b32 	%r245, 0;
	bra.uni 	$L__BB2_35;
$L__BB2_33:
	mul.f64 	%fd636, %fd164, 0d3FE45F306DC9C883;
	cvt.rni.s32.f64 	%r245, %fd636;
	cvt.rn.f64.s32 	%fd637, %r245;
	fma.rn.f64 	%fd638, %fd637, 0dBFF921FB54442D18, %fd164;
	fma.rn.f64 	%fd639, %fd637, 0dBC91A62633145C00, %fd638;
	fma.rn.f64 	%fd781, %fd637, 0dB97B839A252049C0, %fd639;
	setp.ltu.f64 	%p114, %fd1, 0d41E0000000000000;
	@%p114 bra 	$L__BB2_35;
	{ // callseq 19, 0
	.param .b64 param0;
	st.param.f64 	[param0], %fd164;
	.param .align 16 .b8 retval0[16];
	call.uni (retval0), 
	__internal_trig_reduction_slowpathd, 
	(
	param0
	);
	ld.param.f64 	%fd781, [retval0];
	ld.param.b32 	%r245, [retval0+8];
	} // callseq 19
$L__BB2_35:
	setp.eq.s32 	%p115, %r20, 1062207488;
	shl.b32 	%r185, %r245, 6;
	cvt.u64.u32 	%rd33, %r185;
	and.b64  	%rd34, %rd33, 64;
	mov.u64 	%rd35, __cudart_sin_cos_coeffs;
	add.s64 	%rd36, %rd35, %rd34;
	mul.rn.f64 	%fd642, %fd781, %fd781;
	and.b32  	%r186, %r245, 1;
	setp.eq.b32 	%p116, %r186, 1;
	selp.f64 	%fd643, 0dBDA8FF8320FD8164, 0d3DE5DB65F9785EBA, %p116;
	ld.global.nc.v2.f64 	{%fd644, %fd645}, [%rd36];
	fma.rn.f64 	%fd646, %fd643, %fd642, %fd644;
	fma.rn.f64 	%fd647, %fd646, %fd642, %fd645;
	ld.global.nc.v2.f64 	{%fd648, %fd649}, [%rd36+16];
	fma.rn.f64 	%fd650, %fd647, %fd642, %fd648;
	fma.rn.f64 	%fd651, %fd650, %fd642, %fd649;
	ld.global.nc.v2.f64 	{%fd652, %fd653}, [%rd36+32];
	fma.rn.f64 	%fd654, %fd651, %fd642, %fd652;
	fma.rn.f64 	%fd655, %fd654, %fd642, %fd653;
	fma.rn.f64 	%fd656, %fd655, %fd781, %fd781;
	fma.rn.f64 	%fd657, %fd655, %fd642, 0d3FF0000000000000;
	selp.f64 	%fd658, %fd657, %fd656, %p116;
	and.b32  	%r187, %r245, 2;
	setp.eq.s32 	%p117, %r187, 0;
	mov.f64 	%fd659, 0d0000000000000000;
	sub.f64 	%fd660, %fd659, %fd658;
	selp.f64 	%fd661, %fd658, %fd660, %p117;
	mul.f64 	%fd662, %fd661, %fd661;
	mul.f64 	%fd663, %fd167, %fd662;
	div.rn.f64 	%fd44, %fd663, %fd20;
	{
	.reg .b32 %temp; 
	mov.b64 	{%temp, %r24}, %fd44;
	}
	abs.f64 	%fd45, %fd44;
	{ // callseq 20, 0
	.param .b64 param0;
	st.param.f64 	[param0], %fd45;
	.param .b64 retval0;
	call.uni (retval0), 
	__internal_accurate_pow, 
	(
	param0
	);
	ld.param.f64 	%fd664, [retval0];
	} // callseq 20
	setp.lt.s32 	%p118, %r24, 0;
	neg.f64 	%fd666, %fd664;
	selp.f64 	%fd667, %fd666, %fd664, %p115;
	selp.f64 	%fd783, %fd667, %fd664, %p118;
	setp.neu.f64 	%p119, %fd44, 0d0000000000000000;
	@%p119 bra 	$L__BB2_37;
	setp.eq.s32 	%p120, %r20, 1062207488;
	selp.b32 	%r188, %r24, 0, %p120;
	setp.lt.s32 	%p121, %r167, 0;
	or.b32  	%r189, %r188, 2146435072;
	selp.b32 	%r190, %r189, %r188, %p121;
	mov.b32 	%r191, 0;
	mov.b64 	%fd783, {%r191, %r190};
$L__BB2_37:
	add.f64 	%fd668, %fd44, 0d4000000000000000;
	{
	.reg .b32 %temp; 
	mov.b64 	{%temp, %r192}, %fd668;
	}
	and.b32  	%r193, %r192, 2146435072;
	setp.ne.s32 	%p122, %r193, 2146435072;
	@%p122 bra 	$L__BB2_42;
	setp.num.f64 	%p123, %fd44, %fd44;
	@%p123 bra 	$L__BB2_40;
	mov.f64 	%fd669, 0d4000000000000000;
	add.rn.f64 	%fd783, %fd44, %fd669;
	bra.uni 	$L__BB2_42;
$L__BB2_40:
	setp.neu.f64 	%p124, %fd45, 0d7FF0000000000000;
	@%p124 bra 	$L__BB2_42;
	setp.lt.s32 	%p125, %r24, 0;
	setp.eq.s32 	%p126, %r20, 1062207488;
	setp.lt.s32 	%p127, %r167, 0;
	selp.b32 	%r195, 0, 2146435072, %p127;
	and.b32  	%r196, %r167, 2147483647;
	setp.ne.s32 	%p128, %r196, 1071644672;
	or.b32  	%r197, %r195, -2147483648;
	selp.b32 	%r198, %r197, %r195, %p128;
	selp.b32 	%r199, %r198, %r195, %p126;
	selp.b32 	%r200, %r199, %r195, %p125;
	mov.b32 	%r201, 0;
	mov.b64 	%fd783, {%r201, %r200};
$L__BB2_42:
	div.rn.f64 	%fd802, %fd777, %fd20;
	setp.eq.f64 	%p129, %fd44, 0d3FF0000000000000;
	selp.f64 	%fd670, 0d3FF0000000000000, %fd783, %p129;
	sub.f64 	%fd804, %fd39, %fd670;
	div.rn.f64 	%fd54, %fd20, %fd165;
	abs.f64 	%fd55, %fd54;
	setp.leu.f64 	%p130, %fd55, 0d4059000000000000;
	@%p130 bra 	$L__BB2_44;
	rcp.rn.f64 	%fd734, %fd20;
	neg.f64 	%fd803, %fd734;
	bra.uni 	$L__BB2_114;
$L__BB2_44:
	setp.lt.f64 	%p131, %fd55, 0d3E112E0BE826D695;
	mov.f64 	%fd803, 0d0000000000000000;
	@%p131 bra 	$L__BB2_114;
	{
	.reg .b32 %temp; 
	mov.b64 	{%temp, %r202}, %fd54;
	}
	and.b32  	%r25, %r202, 2147483647;
	{
	.reg .b32 %temp; 
	mov.b64 	{%r203, %temp}, %fd54;
	}
	mov.b64 	%fd57, {%r203, %r25};
	{
	.reg .b32 %temp; 
	mov.b64 	{%temp, %r26}, %fd57;
	}
	setp.gt.u32 	%p132, %r26, 1082536910;
	@%p132 bra 	$L__BB2_47;
	fma.rn.f64 	%fd672, %fd57, 0d3FF71547652B82FE, 0d4338000000000000;
	{
	.reg .b32 %temp; 
	mov.b64 	{%r204, %temp}, %fd672;
	}
	mov.f64 	%fd673, 0dC338000000000000;
	add.rn.f64 	%fd674, %fd672, %fd673;
	fma.rn.f64 	%fd675, %fd674, 0dBFE62E42FEFA39EF, %fd57;
	fma.rn.f64 	%fd676, %fd674, 0dBC7ABC9E3B39803F, %fd675;
	fma.rn.f64 	%fd677, %fd676, 0d3E5ADE1569CE2BDF, 0d3E928AF3FCA213EA;
	fma.rn.f64 	%fd678, %fd677, %fd676, 0d3EC71DEE62401315;
	fma.rn.f64 	%fd679, %fd678, %fd676, 0d3EFA01997C89EB71;
	fma.rn.f64 	%fd680, %fd679, %fd676, 0d3F2A01A014761F65;
	fma.rn.f64 	%fd681, %fd680, %fd676, 0d3F56C16C1852B7AF;
	fma.rn.f64 	%fd682, %fd681, %fd676, 0d3F81111111122322;
	fma.rn.f64 	%fd683, %fd682, %fd676, 0d3FA55555555502A1;
	fma.rn.f64 	%fd684, %fd683, %fd676, 0d3FC5555555555511;
	fma.rn.f64 	%fd685, %fd684, %fd676, 0d3FE000000000000B;
	fma.rn.f64 	%fd686, %fd685, %fd676, 0d3FF0000000000000;
	fma.rn.f64 	%fd687, %fd686, %fd676, 0d3FF0000000000000;
	shl.b32 	%r205, %r204, 20;
	{
	.reg .b32 %temp; 
	mov.b64 	{%r206, %temp}, %fd687;
	}
	{
	.reg .b32 %temp; 
	mov.b64 	{%temp, %r207}, %fd687;
	}
	add.s32 	%r208, %r205, %r207;
	add.s32 	%r209, %r208, -2097152;
	mov.b64 	%fd688, {%r206, %r209};
	rcp.approx.ftz.f64 	%fd689, %fd688;
	neg.f64 	%fd690, %fd688;
	fma.rn.f64 	%fd691, %fd690, %fd689, 0d3FF0000000000000;
	fma.rn.f64 	%fd692, %fd691, %fd691, %fd691;
	fma.rn.f64 	%fd693, %fd692, %fd689, %fd689;
	fma.rn.f64 	%fd784, %fd693, 0d3FB0000000000000, %fd688;
	bra.uni 	$L__BB2_48;
$L__BB2_47:
	setp.le.f64 	%p133, %fd54, 0d7FF0000000000000;
	selp.f64 	%fd784, 0d7FF0000000000000, %fd54, %p133;
$L__BB2_48:
	add.f64 	%fd61, %fd784, %fd784;
	fma.rn.f64 	%fd62, %fd165, %fd61, %fd165;
	setp.gt.u32 	%p134, %r25, 1072693247;
	@%p134 bra 	$L__BB2_50;
	mul.f64 	%fd722, %fd57, %fd57;
	fma.rn.f64 	%fd723, %fd722, 0d3D6B4C75AB274C53, 0d3DE611A561D87DEF;
	fma.rn.f64 	%fd724, %fd723, %fd722, 0d3E5AE64671B18F5C;
	fma.rn.f64 	%fd725, %fd724, %fd722, 0d3EC71DE3A465B1E4;
	fma.rn.f64 	%fd726, %fd725, %fd722, 0d3F2A01A01A02899D;
	fma.rn.f64 	%fd727, %fd726, %fd722, 0d3F811111111110A6;
	fma.rn.f64 	%fd728, %fd727, %fd722, 0d3FC5555555555556;
	mul.f64 	%fd729, %fd722, %fd728;
	fma.rn.f64 	%fd785, %fd729, %fd57, %fd57;
	bra.uni 	$L__BB2_51;
$L__BB2_50:
	fma.rn.f64 	%fd694, %fd57, 0d3FF71547652B82FE, 0d4338000000000000;
	{
	.reg .b32 %temp; 
	mov.b64 	{%r210, %temp}, %fd694;
	}
	add.s32 	%r211, %r210, -1;
	mov.f64 	%fd695, 0dC338000000000000;
	add.rn.f64 	%fd696, %fd694, %fd695;
	fma.rn.f64 	%fd697, %fd696, 0dBFE62E42FEFA39EF, %fd57;
	fma.rn.f64 	%fd698, %fd696, 0dBC7ABC9E3B39803F, %fd697;
	shl.b32 	%r212, %r26, 1;
	setp.lt.u32 	%p135, %r212, 2142496327;
	selp.f64 	%fd699, %fd57, %fd698, %p135;
	selp.b32 	%r213, 0, %r211, %p135;
	fma.rn.f64 	%fd700, %fd699, 0d3E21F4076ACD15B6, 0d3E5AF86D8EBD13CD;
	fma.rn.f64 	%fd701, %fd700, %fd699, 0d3E927E5092BA033D;
	fma.rn.f64 	%fd702, %fd701, %fd699, 0d3EC71DDE6C5F9DA1;
	fma.rn.f64 	%fd703, %fd702, %fd699, 0d3EFA01A018D034E6;
	fma.rn.f64 	%fd704, %fd703, %fd699, 0d3F2A01A01B3B6940;
	fma.rn.f64 	%fd705, %fd704, %fd699, 0d3F56C16C16C1B5DD;
	fma.rn.f64 	%fd706, %fd705, %fd699, 0d3F8111111110F74D;
	fma.rn.f64 	%fd707, %fd706, %fd699, 0d3FA555555555554D;
	fma.rn.f64 	%fd708, %fd707, %fd699, 0d3FC5555555555557;
	fma.rn.f64 	%fd709, %fd708, %fd699, 0d3FE0000000000000;
	mul.f64 	%fd710, %fd699, %fd709;
	fma.rn.f64 	%fd711, %fd710, %fd699, %fd699;
	setp.eq.s32 	%p136, %r213, 1024;
	shl.b32 	%r214, %r213, 20;
	add.s32 	%r215, %r214, 1072693248;
	selp.b32 	%r216, 2145386496, %r215, %p136;
	mov.b32 	%r217, 0;
	mov.b64 	%fd712, {%r217, %r216};
	mov.b32 	%r218, 1071644672;
	mov.b64 	%fd713, {%r217, %r218};
	sub.f64 	%fd714, %fd712, %fd713;
	fma.rn.f64 	%fd715, %fd711, %fd712, %fd714;
	add.f64 	%fd716, %fd715, %fd715;
	selp.f64 	%fd717, %fd716, %fd715, %p136;
	setp.eq.s32 	%p137, %r212, 0;
	selp.f64 	%fd718, %fd57, %fd717, %p137;
	fma.rn.f64 	%fd719, %fd718, 0d4000000000000000, 0d3FF0000000000000;
	div.rn.f64 	%fd720, %fd718, %fd719;
	add.f64 	%fd721, %fd718, %fd720;
	setp.ge.f64 	%p138, %fd57, 0d408633CE8FB9F87E;
	selp.f64 	%fd785, 0d7FF0000000000000, %fd721, %p138;
$L__BB2_51:
	copysign.f64 	%fd730, %fd54, %fd785;
	fma.rn.f64 	%fd731, %fd20, %fd61, %fd20;
	div.rn.f64 	%fd732, %fd730, %fd731;
	rcp.rn.f64 	%fd733, %fd62;
	sub.f64 	%fd803, %fd733, %fd732;
	bra.uni 	$L__BB2_114;
$L__BB2_52:
	abs.f64 	%fd252, %fd20;
	setp.geu.f64 	%p14, %fd252, 0d3E112E0BE826D695;
	@%p14 bra 	$L__BB2_57;
	add.f64 	%fd520, %fd165, %fd165;
	div.rn.f64 	%fd67, %fd15, %fd520;
	{
	.reg .b32 %temp; 
	mov.b64 	{%temp, %r158}, %fd67;
	}
	and.b32  	%r27, %r158, 2147483647;
	{
	.reg .b32 %temp; 
	mov.b64 	{%r159, %temp}, %fd67;
	}
	mov.b64 	%fd68, {%r159, %r27};
	setp.ltu.f64 	%p91, %fd68, 0d3FE4F92224DD2F1A;
	@%p91 bra 	$L__BB2_55;
	add.f64 	%fd521, %fd68, %fd68;
	cvt.rn.f32.f64 	%f13, %fd521;
	mul.f32 	%f14, %f13, 0f3FB8AA3B;
	cvt.rni.f32.f32 	%f15, %f14;
	cvt.f64.f32 	%fd522, %f15;
	fma.rn.f64 	%fd523, %fd522, 0dBFE62E42FEFA39EF, %fd521;
	fma.rn.f64 	%fd524, %fd523, 0d3E5AE904A4741B81, 0d3E928A27F89B6999;
	fma.rn.f64 	%fd525, %fd524, %fd523, 0d3EC71DE715FF7E07;
	fma.rn.f64 	%fd526, %fd525, %fd523, 0d3EFA019A6B0AC45A;
	fma.rn.f64 	%fd527, %fd526, %fd523, 0d3F2A01A017EED94F;
	fma.rn.f64 	%fd528, %fd527, %fd523, 0d3F56C16C17F2A71B;
	fma.rn.f64 	%fd529, %fd528, %fd523, 0d3F811111111173C4;
	fma.rn.f64 	%fd530, %fd529, %fd523, 0d3FA555555555211A;
	fma.rn.f64 	%fd531, %fd530, %fd523, 0d3FC5555555555540;
	fma.rn.f64 	%fd532, %fd531, %fd523, 0d3FE0000000000005;
	mul.f64 	%fd533, %fd523, %fd532;
	fma.rn.f64 	%fd534, %fd533, %fd523, %fd523;
	ex2.approx.ftz.f32 	%f16, %f15;
	cvt.f64.f32 	%fd535, %f16;
	mov.f64 	%fd536, 0d3FF0000000000000;
	sub.f64 	%fd537, %fd536, %fd535;
	neg.f64 	%fd538, %fd534;
	fma.rn.f64 	%fd539, %fd538, %fd535, %fd537;
	mov.f64 	%fd540, 0d4000000000000000;
	sub.f64 	%fd541, %fd540, %fd539;
	rcp.approx.ftz.f64 	%fd542, %fd541;
	neg.f64 	%fd543, %fd541;
	fma.rn.f64 	%fd544, %fd543, %fd542, 0d3FF0000000000000;
	fma.rn.f64 	%fd545, %fd544, %fd544, %fd544;
	fma.rn.f64 	%fd546, %fd545, %fd542, %fd542;
	fma.rn.f64 	%fd547, %fd546, 0dC000000000000000, 0d3FF0000000000000;
	setp.gt.u32 	%p92, %r27, 1077088193;
	selp.f64 	%fd548, 0d3FF0000000000000, %fd547, %p92;
	copysign.f64 	%fd786, %fd67, %fd548;
	bra.uni 	$L__BB2_56;
$L__BB2_55:
	mul.f64 	%fd549, %fd67, %fd67;
	fma.rn.f64 	%fd550, %fd549, 0dBEF0BC46E2F5E964, 0d3F14359F420AFC3D;
	fma.rn.f64 	%fd551, %fd550, %fd549, 0dBF2DF9F0728C5D84;
	fma.rn.f64 	%fd552, %fd551, %fd549, 0d3F4337D1CEC4F033;
	fma.rn.f64 	%fd553, %fd552, %fd549, 0dBF57D6E9674335B3;
	fma.rn.f64 	%fd554, %fd553, %fd549, 0d3F6D6D000D7AAD3D;
	fma.rn.f64 	%fd555, %fd554, %fd549, 0dBF8226E1F3CF1EF5;
	fma.rn.f64 	%fd556, %fd555, %fd549, 0d3F9664F47EC0C8CF;
	fma.rn.f64 	%fd557, %fd556, %fd549, 0dBFABA1BA1B80AB40;
	fma.rn.f64 	%fd558, %fd557, %fd549, 0d3FC111111110FA4A;
	fma.rn.f64 	%fd559, %fd558, %fd549, 0dBFD5555555555550;
	fma.rn.f64 	%fd560, %fd559, %fd549, 0d0000000000000000;
	fma.rn.f64 	%fd786, %fd560, %fd67, %fd67;
$L__BB2_56:
	div.rn.f64 	%fd802, %fd786, %fd15;
	mov.f64 	%fd803, 0d0000000000000000;
	mov.f64 	%fd804, %fd803;
	bra.uni 	$L__BB2_114;
$L__BB2_57:
	add.f64 	%fd73, %fd15, %fd20;
	abs.f64 	%fd253, %fd73;
	setp.lt.f64 	%p15, %fd253, 0d3E112E0BE826D695;
	@%p15 bra 	$L__BB2_59;
	sub.f64 	%fd74, %fd15, %fd20;
	abs.f64 	%fd254, %fd74;
	setp.geu.f64 	%p16, %fd254, 0d3E112E0BE826D695;
	@%p16 bra 	$L__BB2_85;
$L__BB2_59:
	div.rn.f64 	%fd75, %fd20, %fd165;
	{
	.reg .b32 %temp; 
	mov.b64 	{%temp, %r116}, %fd75;
	}
	and.b32  	%r28, %r116, 2147483647;
	{
	.reg .b32 %temp; 
	mov.b64 	{%r117, %temp}, %fd75;
	}
	mov.b64 	%fd76, {%r117, %r28};
	setp.ltu.f64 	%p55, %fd76, 0d3FE4F92224DD2F1A;
	@%p55 bra 	$L__BB2_61;
	add.f64 	%fd407, %fd76, %fd76;
	cvt.rn.f32.f64 	%f9, %fd407;
	mul.f32 	%f10, %f9, 0f3FB8AA3B;
	cvt.rni.f32.f32 	%f11, %f10;
	cvt.f64.f32 	%fd408, %f11;
	fma.rn.f64 	%fd409, %fd408, 0dBFE62E42FEFA39EF, %fd407;
	fma.rn.f64 	%fd410, %fd409, 0d3E5AE904A4741B81, 0d3E928A27F89B6999;
	fma.rn.f64 	%fd411, %fd410, %fd409, 0d3EC71DE715FF7E07;
	fma.rn.f64 	%fd412, %fd411, %fd409, 0d3EFA019A6B0AC45A;
	fma.rn.f64 	%fd413, %fd412, %fd409, 0d3F2A01A017EED94F;
	fma.rn.f64 	%fd414, %fd413, %fd409, 0d3F56C16C17F2A71B;
	fma.rn.f64 	%fd415, %fd414, %fd409, 0d3F811111111173C4;
	fma.rn.f64 	%fd416, %fd415, %fd409, 0d3FA555555555211A;
	fma.rn.f64 	%fd417, %fd416, %fd409, 0d3FC5555555555540;
	fma.rn.f64 	%fd418, %fd417, %fd409, 0d3FE0000000000005;
	mul.f64 	%fd419, %fd409, %fd418;
	fma.rn.f64 	%fd420, %fd419, %fd409, %fd409;
	ex2.approx.ftz.f32 	%f12, %f11;
	cvt.f64.f32 	%fd421, %f12;
	mov.f64 	%fd422, 0d3FF0000000000000;
	sub.f64 	%fd423, %fd422, %fd421;
	neg.f64 	%fd424, %fd420;
	fma.rn.f64 	%fd425, %fd424, %fd421, %fd423;
	mov.f64 	%fd426, 0d4000000000000000;
	sub.f64 	%fd427, %fd426, %fd425;
	rcp.approx.ftz.f64 	%fd428, %fd427;
	neg.f64 	%fd429, %fd427;
	fma.rn.f64 	%fd430, %fd429, %fd428, 0d3FF0000000000000;
	fma.rn.f64 	%fd431, %fd430, %fd430, %fd430;
	fma.rn.f64 	%fd432, %fd431, %fd428, %fd428;
	fma.rn.f64 	%fd433, %fd432, 0dC000000000000000, 0d3FF0000000000000;
	setp.gt.u32 	%p56, %r28, 1077088193;
	selp.f64 	%fd434, 0d3FF0000000000000, %fd433, %p56;
	copysign.f64 	%fd787, %fd75, %fd434;
	bra.uni 	$L__BB2_62;
$L__BB2_61:
	mul.f64 	%fd435, %fd75, %fd75;
	fma.rn.f64 	%fd436, %fd435, 0dBEF0BC46E2F5E964, 0d3F14359F420AFC3D;
	fma.rn.f64 	%fd437, %fd436, %fd435, 0dBF2DF9F0728C5D84;
	fma.rn.f64 	%fd438, %fd437, %fd435, 0d3F4337D1CEC4F033;
	fma.rn.f64 	%fd439, %fd438, %fd435, 0dBF57D6E9674335B3;
	fma.rn.f64 	%fd440, %fd439, %fd435, 0d3F6D6D000D7AAD3D;
	fma.rn.f64 	%fd441, %fd440, %fd435, 0dBF8226E1F3CF1EF5;
	fma.rn.f64 	%fd442, %fd441, %fd435, 0d3F9664F47EC0C8CF;
	fma.rn.f64 	%fd443, %fd442, %fd435, 0dBFABA1BA1B80AB40;
	fma.rn.f64 	%fd444, %fd443, %fd435, 0d3FC111111110FA4A;
	fma.rn.f64 	%fd445, %fd444, %fd435, 0dBFD5555555555550;
	fma.rn.f64 	%fd446, %fd445, %fd435, 0d0000000000000000;
	fma.rn.f64 	%fd787, %fd446, %fd75, %fd75;
$L__BB2_62:
	setp.neu.f64 	%p57, %fd1, 0d7FF0000000000000;
	fma.rn.f64 	%fd447, %fd165, %fd787, %fd20;
	mul.f64 	%fd448, %fd165, 0d4010000000000000;
	mul.f64 	%fd449, %fd448, %fd20;
	div.rn.f64 	%fd802, %fd447, %fd449;
	div.rn.f64 	%fd450, %fd787, %fd20;
	rcp.rn.f64 	%fd451, %fd165;
	neg.f64 	%fd452, %fd451;
	add.f64 	%fd81, %fd450, %fd452;
	@%p57 bra 	$L__BB2_64;
	mov.f64 	%fd458, 0d0000000000000000;
	mul.rn.f64 	%fd788, %fd164, %fd458;
	mov.b32 	%r246, 0;
	bra.uni 	$L__BB2_66;
$L__BB2_64:
	mul.f64 	%fd453, %fd164, 0d3FE45F306DC9C883;
	cvt.rni.s32.f64 	%r246, %fd453;
	cvt.rn.f64.s32 	%fd454, %r246;
	fma.rn.f64 	%fd455, %fd454, 0dBFF921FB54442D18, %fd164;
	fma.rn.f64 	%fd456, %fd454, 0dBC91A62633145C00, %fd455;
	fma.rn.f64 	%fd788, %fd454, 0dB97B839A252049C0, %fd456;
	setp.ltu.f64 	%p58, %fd1, 0d41E0000000000000;
	@%p58 bra 	$L__BB2_66;
	{ // callseq 13, 0
	.param .b64 param0;
	st.param.f64 	[param0], %fd164;
	.param .align 16 .b8 retval0[16];
	call.uni (retval0), 
	__internal_trig_reduction_slowpathd, 
	(
	param0
	);
	ld.param.f64 	%fd788, [retval0];
	ld.param.b32 	%r246, [retval0+8];
	} // callseq 13
$L__BB2_66:
	shl.b32 	%r120, %r246, 6;
	cvt.u64.u32 	%rd21, %r120;
	and.b64  	%rd22, %rd21, 64;
	add.s64 	%rd24, %rd3, %rd22;
	mul.rn.f64 	%fd459, %fd788, %fd788;
	and.b32  	%r121, %r246, 1;
	setp.eq.b32 	%p59, %r121, 1;
	selp.f64 	%fd460, 0dBDA8FF8320FD8164, 0d3DE5DB65F9785EBA, %p59;
	ld.global.nc.v2.f64 	{%fd461, %fd462}, [%rd24];
	fma.rn.f64 	%fd463, %fd460, %fd459, %fd461;
	fma.rn.f64 	%fd464, %fd463, %fd459, %fd462;
	ld.global.nc.v2.f64 	{%fd465, %fd466}, [%rd24+16];
	fma.rn.f64 	%fd467, %fd464, %fd459, %fd465;
	fma.rn.f64 	%fd468, %fd467, %fd459, %fd466;
	ld.global.nc.v2.f64 	{%fd469, %fd470}, [%rd24+32];
	fma.rn.f64 	%fd471, %fd468, %fd459, %fd469;
	fma.rn.f64 	%fd472, %fd471, %fd459, %fd470;
	fma.rn.f64 	%fd473, %fd472, %fd788, %fd788;
	fma.rn.f64 	%fd474, %fd472, %fd459, 0d3FF0000000000000;
	selp.f64 	%fd475, %fd474, %fd473, %p59;
	and.b32  	%r122, %r246, 2;
	setp.eq.s32 	%p60, %r122, 0;
	mov.f64 	%fd476, 0d0000000000000000;
	sub.f64 	%fd477, %fd476, %fd475;
	selp.f64 	%fd86, %fd475, %fd477, %p60;
	{
	.reg .b32 %temp; 
	mov.b64 	{%temp, %r32}, %fd86;
	}
	mov.f64 	%fd478, 0d4000000000000000;
	{
	.reg .b32 %temp; 
	mov.b64 	{%temp, %r123}, %fd478;
	}
	and.b32  	%r34, %r123, 2146435072;
	setp.eq.s32 	%p61, %r34, 1062207488;
	abs.f64 	%fd87, %fd86;
	{ // callseq 14, 0
	.param .b64 param0;
	st.param.f64 	[param0], %fd87;
	.param .b64 retval0;
	call.uni (retval0), 
	__internal_accurate_pow, 
	(
	param0
	);
	ld.param.f64 	%fd479, [retval0];
	} // callseq 14
	setp.lt.s32 	%p62, %r32, 0;
	neg.f64 	%fd481, %fd479;
	selp.f64 	%fd482, %fd481, %fd479, %p61;
	selp.f64 	%fd790, %fd482, %fd479, %p62;
	setp.neu.f64 	%p63, %fd86, 0d0000000000000000;
	@%p63 bra 	$L__BB2_68;
	setp.eq.s32 	%p64, %r34, 1062207488;
	selp.b32 	%r124, %r32, 0, %p64;
	setp.lt.s32 	%p65, %r123, 0;
	or.b32  	%r125, %r124, 2146435072;
	selp.b32 	%r126, %r125, %r124, %p65;
	mov.b32 	%r127, 0;
	mov.b64 	%fd790, {%r127, %r126};
$L__BB2_68:
	add.f64 	%fd483, %fd86, 0d4000000000000000;
	{
	.reg .b32 %temp; 
	mov.b64 	{%temp, %r128}, %fd483;
	}
	and.b32  	%r129, %r128, 2146435072;
	setp.ne.s32 	%p66, %r129, 2146435072;
	@%p66 bra 	$L__BB2_73;
	setp.num.f64 	%p67, %fd86, %fd86;
	@%p67 bra 	$L__BB2_71;
	mov.f64 	%fd484, 0d4000000000000000;
	add.rn.f64 	%fd790, %fd86, %fd484;
	bra.uni 	$L__BB2_73;
$L__BB2_71:
	setp.neu.f64 	%p68, %fd87, 0d7FF0000000000000;
	@%p68 bra 	$L__BB2_73;
	setp.lt.s32 	%p69, %r32, 0;
	setp.eq.s32 	%p70, %r34, 1062207488;
	setp.lt.s32 	%p71, %r123, 0;
	selp.b32 	%r131, 0, 2146435072, %p71;
	and.b32  	%r132, %r123, 2147483647;
	setp.ne.s32 	%p72, %r132, 1071644672;
	or.b32  	%r133, %r131, -2147483648;
	selp.b32 	%r134, %r133, %r131, %p72;
	selp.b32 	%r135, %r134, %r131, %p70;
	selp.b32 	%r136, %r135, %r131, %p69;
	mov.b32 	%r137, 0;
	mov.b64 	%fd790, {%r137, %r136};
$L__BB2_73:
	setp.neu.f64 	%p73, %fd1, 0d7FF0000000000000;
	setp.eq.f64 	%p74, %fd86, 0d3FF0000000000000;
	selp.f64 	%fd94, 0d3FF0000000000000, %fd790, %p74;
	@%p73 bra 	$L__BB2_75;
	mov.f64 	%fd490, 0d0000000000000000;
	mul.rn.f64 	%fd791, %fd164, %fd490;
	mov.b32 	%r247, 0;
	bra.uni 	$L__BB2_77;
$L__BB2_75:
	mul.f64 	%fd485, %fd164, 0d3FE45F306DC9C883;
	cvt.rni.s32.f64 	%r247, %fd485;
	cvt.rn.f64.s32 	%fd486, %r247;
	fma.rn.f64 	%fd487, %fd486, 0dBFF921FB54442D18, %fd164;
	fma.rn.f64 	%fd488, %fd486, 0dBC91A62633145C00, %fd487;
	fma.rn.f64 	%fd791, %fd486, 0dB97B839A252049C0, %fd488;
	setp.ltu.f64 	%p75, %fd1, 0d41E0000000000000;
	@%p75 bra 	$L__BB2_77;
	{ // callseq 15, 0
	.param .b64 param0;
	st.param.f64 	[param0], %fd164;
	.param .align 16 .b8 retval0[16];
	call.uni (retval0), 
	__internal_trig_reduction_slowpathd, 
	(
	param0
	);
	ld.param.f64 	%fd791, [retval0];
	ld.param.b32 	%r247, [retval0+8];
	} // callseq 15
$L__BB2_77:
	setp.eq.s32 	%p76, %r34, 1062207488;
	shl.b32 	%r141, %r247, 6;
	cvt.u64.u32 	%rd25, %r141;
	and.b64  	%rd26, %rd25, 64;
	mov.u64 	%rd27, __cudart_sin_cos_coeffs;
	add.s64 	%rd28, %rd27, %rd26;
	mul.rn.f64 	%fd491, %fd791, %fd791;
	and.b32  	%r142, %r247, 1;
	setp.eq.b32 	%p77, %r142, 1;
	selp.f64 	%fd492, 0dBDA8FF8320FD8164, 0d3DE5DB65F9785EBA, %p77;
	ld.global.nc.v2.f64 	{%fd493, %fd494}, [%rd28];
	fma.rn.f64 	%fd495, %fd492, %fd491, %fd493;
	fma.rn.f64 	%fd496, %fd495, %fd491, %fd494;
	ld.global.nc.v2.f64 	{%fd497, %fd498}, [%rd28+16];
	fma.rn.f64 	%fd499, %fd496, %fd491, %fd497;
	fma.rn.f64 	%fd500, %fd499, %fd491, %fd498;
	ld.global.nc.v2.f64 	{%fd501, %fd502}, [%rd28+32];
	fma.rn.f64 	%fd503, %fd500, %fd491, %fd501;
	fma.rn.f64 	%fd504, %fd503, %fd491, %fd502;
	fma.rn.f64 	%fd505, %fd504, %fd791, %fd791;
	fma.rn.f64 	%fd506, %fd504, %fd491, 0d3FF0000000000000;
	selp.f64 	%fd507, %fd506, %fd505, %p77;
	and.b32  	%r143, %r247, 2;
	setp.eq.s32 	%p78, %r143, 0;
	mov.f64 	%fd508, 0d0000000000000000;
	sub.f64 	%fd509, %fd508, %fd507;
	selp.f64 	%fd510, %fd507, %fd509, %p78;
	mul.f64 	%fd511, %fd510, %fd510;
	mul.f64 	%fd512, %fd167, %fd511;
	div.rn.f64 	%fd99, %fd512, %fd20;
	{
	.reg .b32 %temp; 
	mov.b64 	{%temp, %r38}, %fd99;
	}
	abs.f64 	%fd100, %fd99;
	{ // callseq 16, 0
	.param .b64 param0;
	st.param.f64 	[param0], %fd100;
	.param .b64 retval0;
	call.uni (retval0), 
	__internal_accurate_pow, 
	(
	param0
	);
	ld.param.f64 	%fd513, [retval0];
	} // callseq 16
	setp.lt.s32 	%p79, %r38, 0;
	neg.f64 	%fd515, %fd513;
	selp.f64 	%fd516, %fd515, %fd513, %p76;
	selp.f64 	%fd793, %fd516, %fd513, %p79;
	setp.neu.f64 	%p80, %fd99, 0d0000000000000000;
	@%p80 bra 	$L__BB2_79;
	setp.eq.s32 	%p81, %r34, 1062207488;
	selp.b32 	%r144, %r38, 0, %p81;
	setp.lt.s32 	%p82, %r123, 0;
	or.b32  	%r145, %r144, 2146435072;
	selp.b32 	%r146, %r145, %r144, %p82;
	mov.b32 	%r147, 0;
	mov.b64 	%fd793, {%r147, %r146};
$L__BB2_79:
	add.f64 	%fd517, %fd99, 0d4000000000000000;
	{
	.reg .b32 %temp; 
	mov.b64 	{%temp, %r148}, %fd517;
	}
	and.b32  	%r149, %r148, 2146435072;
	setp.ne.s32 	%p83, %r149, 2146435072;
	@%p83 bra 	$L__BB2_84;
	setp.num.f64 	%p84, %fd99, %fd99;
	@%p84 bra 	$L__BB2_82;
	mov.f64 	%fd518, 0d4000000000000000;
	add.rn.f64 	%fd793, %fd99, %fd518;
	bra.uni 	$L__BB2_84;
$L__BB2_82:
	setp.neu.f64 	%p85, %fd100, 0d7FF0000000000000;
	@%p85 bra 	$L__BB2_84;
	setp.lt.s32 	%p86, %r38, 0;
	setp.eq.s32 	%p87, %r34, 1062207488;
	setp.lt.s32 	%p88, %r123, 0;
	selp.b32 	%r151, 0, 2146435072, %p88;
	and.b32  	%r152, %r123, 2147483647;
	setp.ne.s32 	%p89, %r152, 1071644672;
	or.b32  	%r153, %r151, -2147483648;
	selp.b32 	%r154, %r153, %r151, %p89;
	selp.b32 	%r155, %r154, %r151, %p87;
	selp.b32 	%r156, %r155, %r151, %p86;
	mov.b32 	%r157, 0;
	mov.b64 	%fd793, {%r157, %r156};
$L__BB2_84:
	setp.eq.f64 	%p90, %fd99, 0d3FF0000000000000;
	selp.f64 	%fd519, 0d3FF0000000000000, %fd793, %p90;
	sub.f64 	%fd804, %fd94, %fd519;
	mul.f64 	%fd803, %fd81, 0d3FD0000000000000;
	bra.uni 	$L__BB2_114;
$L__BB2_85:
	add.f64 	%fd109, %fd165, %fd165;
	div.rn.f64 	%fd110, %fd73, %fd109;
	{
	.reg .b32 %temp; 
	mov.b64 	{%temp, %r72}, %fd110;
	}
	and.b32  	%r39, %r72, 2147483647;
	{
	.reg .b32 %temp; 
	mov.b64 	{%r73, %temp}, %fd110;
	}
	mov.b64 	%fd111, {%r73, %r39};
	setp.ltu.f64 	%p17, %fd111, 0d3FE4F92224DD2F1A;
	@%p17 bra 	$L__BB2_87;
	add.f64 	%fd255, %fd111, %fd111;
	cvt.rn.f32.f64 	%f1, %fd255;
	mul.f32 	%f2, %f1, 0f3FB8AA3B;
	cvt.rni.f32.f32 	%f3, %f2;
	cvt.f64.f32 	%fd256, %f3;
	fma.rn.f64 	%fd257, %fd256, 0dBFE62E42FEFA39EF, %fd255;
	fma.rn.f64 	%fd258, %fd257, 0d3E5AE904A4741B81, 0d3E928A27F89B6999;
	fma.rn.f64 	%fd259, %fd258, %fd257, 0d3EC71DE715FF7E07;
	fma.rn.f64 	%fd260, %fd259, %fd257, 0d3EFA019A6B0AC45A;
	fma.rn.f64 	%fd261, %fd260, %fd257, 0d3F2A01A017EED94F;
	fma.rn.f64 	%fd262, %fd261, %fd257, 0d3F56C16C17F2A71B;
	fma.rn.f64 	%fd263, %fd262, %fd257, 0d3F811111111173C4;
	fma.rn.f64 	%fd264, %fd263, %fd257, 0d3FA555555555211A;
	fma.rn.f64 	%fd265, %fd264, %fd257, 0d3FC5555555555540;
	fma.rn.f64 	%fd266, %fd265, %fd257, 0d3FE0000000000005;
	mul.f64 	%fd267, %fd257, %fd266;
	fma.rn.f64 	%fd268, %fd267, %fd257, %fd257;
	ex2.approx.ftz.f32 	%f4, %f3;
	cvt.f64.f32 	%fd269, %f4;
	mov.f64 	%fd270, 0d3FF0000000000000;
	sub.f64 	%fd271, %fd270, %fd269;
	neg.f64 	%fd272, %fd268;
	fma.rn.f64 	%fd273, %fd272, %fd269, %fd271;
	mov.f64 	%fd274, 0d4000000000000000;
	sub.f64 	%fd275, %fd274, %fd273;
	rcp.approx.ftz.f64 	%fd276, %fd275;
	neg.f64 	%fd277, %fd275;
	fma.rn.f64 	%fd278, %fd277, %fd276, 0d3FF0000000000000;
	fma.rn.f64 	%fd279, %fd278, %fd278, %fd278;
	fma.rn.f64 	%fd280, %fd279, %fd276, %fd276;
	fma.rn.f64 	%fd281, %fd280, 0dC000000000000000, 0d3FF0000000000000;
	setp.gt.u32 	%p18, %r39, 1077088193;
	selp.f64 	%fd282, 0d3FF0000000000000, %fd281, %p18;
	copysign.f64 	%fd794, %fd110, %fd282;
	bra.uni 	$L__BB2_88;
$L__BB2_87:
	mul.f64 	%fd283, %fd110, %fd110;
	fma.rn.f64 	%fd284, %fd283, 0dBEF0BC46E2F5E964, 0d3F14359F420AFC3D;
	fma.rn.f64 	%fd285, %fd284, %fd283, 0dBF2DF9F0728C5D84;
	fma.rn.f64 	%fd286, %fd285, %fd283, 0d3F4337D1CEC4F033;
	fma.rn.f64 	%fd287, %fd286, %fd283, 0dBF57D6E9674335B3;
	fma.rn.f64 	%fd288, %fd287, %fd283, 0d3F6D6D000D7AAD3D;
	fma.rn.f64 	%fd289, %fd288, %fd283, 0dBF8226E1F3CF1EF5;
	fma.rn.f64 	%fd290, %fd289, %fd283, 0d3F9664F47EC0C8CF;
	fma.rn.f64 	%fd291, %fd290, %fd283, 0dBFABA1BA1B80AB40;
	fma.rn.f64 	%fd292, %fd291, %fd283, 0d3FC111111110FA4A;
	fma.rn.f64 	%fd293, %fd292, %fd283, 0dBFD5555555555550;
	fma.rn.f64 	%fd294, %fd293, %fd283, 0d0000000000000000;
	fma.rn.f64 	%fd794, %fd294, %fd110, %fd110;
$L__BB2_88:
	add.f64 	%fd295, %fd73, %fd73;
	div.rn.f64 	%fd115, %fd794, %fd295;
	div.rn.f64 	%fd116, %fd74, %fd109;
	{
	.reg .b32 %temp; 
	mov.b64 	{%temp, %r74}, %fd116;
	}
	and.b32  	%r40, %r74, 2147483647;
	{
	.reg .b32 %temp; 
	mov.b64 	{%r75, %temp}, %fd116;
	}
	mov.b64 	%fd117, {%r75, %r40};
	setp.ltu.f64 	%p19, %fd117, 0d3FE4F92224DD2F1A;
	@%p19 bra 	$L__BB2_90;
	add.f64 	%fd296, %fd117, %fd117;
	cvt.rn.f32.f64 	%f5, %fd296;
	mul.f32 	%f6, %f5, 0f3FB8AA3B;
	cvt.rni.f32.f32 	%f7, %f6;
	cvt.f64.f32 	%fd297, %f7;
	fma.rn.f64 	%fd298, %fd297, 0dBFE62E42FEFA39EF, %fd296;
	fma.rn.f64 	%fd299, %fd298, 0d3E5AE904A4741B81, 0d3E928A27F89B6999;
	fma.rn.f64 	%fd300, %fd299, %fd298, 0d3EC71DE715FF7E07;
	fma.rn.f64 	%fd301, %fd300, %fd298, 0d3EFA019A6B0AC45A;
	fma.rn.f64 	%fd302, %fd301, %fd298, 0d3F2A01A017EED94F;
	fma.rn.f64 	%fd303, %fd302, %fd298, 0d3F56C16C17F2A71B;
	fma.rn.f64 	%fd304, %fd303, %fd298, 0d3F811111111173C4;
	fma.rn.f64 	%fd305, %fd304, %fd298, 0d3FA555555555211A;
	fma.rn.f64 	%fd306, %fd305, %fd298, 0d3FC5555555555540;
	fma.rn.f64 	%fd307, %fd306, %fd298, 0d3FE0000000000005;
	mul.f64 	%fd308, %fd298, %fd307;
	fma.rn.f64 	%fd309, %fd308, %fd298, %fd298;
	ex2.approx.ftz.f32 	%f8, %f7;
	cvt.f64.f32 	%fd310, %f8;
	mov.f64 	%fd311, 0d3FF0000000000000;
	sub.f64 	%fd312, %fd311, %fd310;
	neg.f64 	%fd313, %fd309;
	fma.rn.f64 	%fd314, %fd313, %fd310, %fd312;
	mov.f64 	%fd315, 0d4000000000000000;
	sub.f64 	%fd316, %fd315, %fd314;
	rcp.approx.ftz.f64 	%fd317, %fd316;
	neg.f64 	%fd318, %fd316;
	fma.rn.f64 	%fd319, %fd318, %fd317, 0d3FF0000000000000;
	fma.rn.f64 	%fd320, %fd319, %fd319, %fd319;
	fma.rn.f64 	%fd321, %fd320, %fd317, %fd317;
	fma.rn.f64 	%fd322, %fd321, 0dC000000000000000, 0d3FF0000000000000;
	setp.gt.u32 	%p20, %r40, 1077088193;
	selp.f64 	%fd323, 0d3FF0000000000000, %fd322, %p20;
	copysign.f64 	%fd795, %fd116, %fd323;
	bra.uni 	$L__BB2_91;
$L__BB2_90:
	mul.f64 	%fd324, %fd116, %fd116;
	fma.rn.f64 	%fd325, %fd324, 0dBEF0BC46E2F5E964, 0d3F14359F420AFC3D;
	fma.rn.f64 	%fd326, %fd325, %fd324, 0dBF2DF9F0728C5D84;
	fma.rn.f64 	%fd327, %fd326, %fd324, 0d3F4337D1CEC4F033;
	fma.rn.f64 	%fd328, %fd327, %fd324, 0dBF57D6E9674335B3;
	fma.rn.f64 	%fd329, %fd328, %fd324, 0d3F6D6D000D7AAD3D;
	fma.rn.f64 	%fd330, %fd329, %fd324, 0dBF8226E1F3CF1EF5;
	fma.rn.f64 	%fd331, %fd330, %fd324, 0d3F9664F47EC0C8CF;
	fma.rn.f64 	%fd332, %fd331, %fd324, 0dBFABA1BA1B80AB40;
	fma.rn.f64 	%fd333, %fd332, %fd324, 0d3FC111111110FA4A;
	fma.rn.f64 	%fd334, %fd333, %fd324, 0dBFD5555555555550;
	fma.rn.f64 	%fd335, %fd334, %fd324, 0d0000000000000000;
	fma.rn.f64 	%fd795, %fd335, %fd116, %fd116;
$L__BB2_91:
	setp.neu.f64 	%p21, %fd1, 0d7FF0000000000000;
	add.f64 	%fd336, %fd74, %fd74;
	div.rn.f64 	%fd337, %fd795, %fd336;
	add.f64 	%fd802, %fd115, %fd337;
	div.rn.f64 	%fd338, %fd20, %fd15;
	sub.f64 	%fd339, %fd115, %fd337;
	mul.f64 	%fd803, %fd338, %fd339;
	@%p21 bra 	$L__BB2_93;
	mov.f64 	%fd345, 0d0000000000000000;
	mul.rn.f64 	%fd796, %fd164, %fd345;
	mov.b32 	%r248, 0;
	bra.uni 	$L__BB2_95;
$L__BB2_93:
	mul.f64 	%fd340, %fd164, 0d3FE45F306DC9C883;
	cvt.rni.s32.f64 	%r248, %fd340;
	cvt.rn.f64.s32 	%fd341, %r248;
	fma.rn.f64 	%fd342, %fd341, 0dBFF921FB54442D18, %fd164;
	fma.rn.f64 	%fd343, %fd341, 0dBC91A62633145C00, %fd342;
	fma.rn.f64 	%fd796, %fd341, 0dB97B839A252049C0, %fd343;
	setp.ltu.f64 	%p22, %fd1, 0d41E0000000000000;
	@%p22 bra 	$L__BB2_95;
	{ // callseq 9, 0
	.param .b64 param0;
	st.param.f64 	[param0], %fd164;
	.param .align 16 .b8 retval0[16];
	call.uni (retval0), 
	__internal_trig_reduction_slowpathd, 
	(
	param0
	);
	ld.param.f64 	%fd796, [retval0];
	ld.param.b32 	%r248, [retval0+8];
	} // callseq 9
$L__BB2_95:
	shl.b32 	%r78, %r248, 6;
	cvt.u64.u32 	%rd13, %r78;
	and.b64  	%rd14, %rd13, 64;
	add.s64 	%rd16, %rd3, %rd14;
	mul.rn.f64 	%fd346, %fd796, %fd796;
	and.b32  	%r79, %r248, 1;
	setp.eq.b32 	%p23, %r79, 1;
	selp.f64 	%fd347, 0dBDA8FF8320FD8164, 0d3DE5DB65F9785EBA, %p23;
	ld.global.nc.v2.f64 	{%fd348, %fd349}, [%rd16];
	fma.rn.f64 	%fd350, %fd347, %fd346, %fd348;
	fma.rn.f64 	%fd351, %fd350, %fd346, %fd349;
	ld.global.nc.v2.f64 	{%fd352, %fd353}, [%rd16+16];
	fma.rn.f64 	%fd354, %fd351, %fd346, %fd352;
	fma.rn.f64 	%fd355, %fd354, %fd346, %fd353;
	ld.global.nc.v2.f64 	{%fd356, %fd357}, [%rd16+32];
	fma.rn.f64 	%fd358, %fd355, %fd346, %fd356;
	fma.rn.f64 	%fd359, %fd358, %fd346, %fd357;
	fma.rn.f64 	%fd360, %fd359, %fd796, %fd796;
	fma.rn.f64 	%fd361, %fd359, %fd346, 0d3FF0000000000000;
	selp.f64 	%fd362, %fd361, %fd360, %p23;
	and.b32  	%r80, %r248, 2;
	setp.eq.s32 	%p24, %r80, 0;
	mov.f64 	%fd363, 0d0000000000000000;
	sub.f64 	%fd364, %fd363, %fd362;
	selp.f64 	%fd127, %fd362, %fd364, %p24;
	{
	.reg .b32 %temp; 
	mov.b64 	{%temp, %r44}, %fd127;
	}
	mov.f64 	%fd365, 0d4000000000000000;
	{
	.reg .b32 %temp; 
	mov.b64 	{%temp, %r81}, %fd365;
	}
	and.b32  	%r46, %r81, 2146435072;
	setp.eq.s32 	%p25, %r46, 1062207488;
	abs.f64 	%fd128, %fd127;
	{ // callseq 10, 0
	.param .b64 param0;
	st.param.f64 	[param0], %fd128;
	.param .b64 retval0;
	call.uni (retval0), 
	__internal_accurate_pow, 
	(
	param0
	);
	ld.param.f64 	%fd366, [retval0];
	} // callseq 10
	setp.lt.s32 	%p26, %r44, 0;
	neg.f64 	%fd368, %fd366;
	selp.f64 	%fd369, %fd368, %fd366, %p25;
	selp.f64 	%fd798, %fd369, %fd366, %p26;
	setp.neu.f64 	%p27, %fd127, 0d0000000000000000;
	@%p27 bra 	$L__BB2_97;
	setp.eq.s32 	%p28, %r46, 1062207488;
	selp.b32 	%r82, %r44, 0, %p28;
	setp.lt.s32 	%p29, %r81, 0;
	or.b32  	%r83, %r82, 2146435072;
	selp.b32 	%r84, %r83, %r82, %p29;
	mov.b32 	%r85, 0;
	mov.b64 	%fd798, {%r85, %r84};
$L__BB2_97:
	add.f64 	%fd370, %fd127, 0d4000000000000000;
	{
	.reg .b32 %temp; 
	mov.b64 	{%temp, %r86}, %fd370;
	}
	and.b32  	%r87, %r86, 2146435072;
	setp.ne.s32 	%p30, %r87, 2146435072;
	@%p30 bra 	$L__BB2_102;
	setp.num.f64 	%p31, %fd127, %fd127;
	@%p31 bra 	$L__BB2_100;
	mov.f64 	%fd371, 0d4000000000000000;
	add.rn.f64 	%fd798, %fd127, %fd371;
	bra.uni 	$L__BB2_102;
$L__BB2_100:
	setp.neu.f64 	%p32, %fd128, 0d7FF0000000000000;
	@%p32 bra 	$L__BB2_102;
	setp.lt.s32 	%p33, %r44, 0;
	setp.eq.s32 	%p34, %r46, 1062207488;
	setp.lt.s32 	%p35, %r81, 0;
	selp.b32 	%r89, 0, 2146435072, %p35;
	and.b32  	%r90, %r81, 2147483647;
	setp.ne.s32 	%p36, %r90, 1071644672;
	or.b32  	%r91, %r89, -2147483648;
	selp.b32 	%r92, %r91, %r89, %p36;
	selp.b32 	%r93, %r92, %r89, %p34;
	selp.b32 	%r94, %r93, %r89, %p33;
	mov.b32 	%r95, 0;
	mov.b64 	%fd798, {%r95, %r94};
$L__BB2_102:
	setp.neu.f64 	%p37, %fd1, 0d7FF0000000000000;
	setp.eq.f64 	%p38, %fd127, 0d3FF0000000000000;
	selp.f64 	%fd135, 0d3FF0000000000000, %fd798, %p38;
	@%p37 bra 	$L__BB2_104;
	mov.f64 	%fd377, 0d0000000000000000;
	mul.rn.f64 	%fd799, %fd164, %fd377;
	mov.b32 	%r249, 0;
	bra.uni 	$L__BB2_106;
$L__BB2_104:
	mul.f64 	%fd372, %fd164, 0d3FE45F306DC9C883;
	cvt.rni.s32.f64 	%r249, %fd372;
	cvt.rn.f64.s32 	%fd373, %r249;
	fma.rn.f64 	%fd374, %fd373, 0dBFF921FB54442D18, %fd164;
	fma.rn.f64 	%fd375, %fd373, 0dBC91A62633145C00, %fd374;
	fma.rn.f64 	%fd799, %fd373, 0dB97B839A252049C0, %fd375;
	setp.ltu.f64 	%p39, %fd1, 0d41E0000000000000;
	@%p39 bra 	$L__BB2_106;
	{ // callseq 11, 0
	.param .b64 param0;
	st.param.f64 	[param0], %fd164;
	.param .align 16 .b8 retval0[16];
	call.uni (retval0), 
	__internal_trig_reduction_slowpathd, 
	(
	param0
	);
	ld.param.f64 	%fd799, [retval0];
	ld.param.b32 	%r249, [retval0+8];
	} // callseq 11
$L__BB2_106:
	setp.eq.s32 	%p40, %r46, 1062207488;
	shl.b32 	%r99, %r249, 6;
	cvt.u64.u32 	%rd17, %r99;
	and.b64  	%rd18, %rd17, 64;
	mov.u64 	%rd19, __cudart_sin_cos_coeffs;
	add.s64 	%rd20, %rd19, %rd18;
	mul.rn.f64 	%fd378, %fd799, %fd799;
	and.b32  	%r100, %r249, 1;
	setp.eq.b32 	%p41, %r100, 1;
	selp.f64 	%fd379, 0dBDA8FF8320FD8164, 0d3DE5DB65F9785EBA, %p41;
	ld.global.nc.v2.f64 	{%fd380, %fd381}, [%rd20];
	fma.rn.f64 	%fd382, %fd379, %fd378, %fd380;
	fma.rn.f64 	%fd383, %fd382, %fd378, %fd381;
	ld.global.nc.v2.f64 	{%fd384, %fd385}, [%rd20+16];
	fma.rn.f64 	%fd386, %fd383, %fd378, %fd384;
	fma.rn.f64 	%fd387, %fd386, %fd378, %fd385;
	ld.global.nc.v2.f64 	{%fd388, %fd389}, [%rd20+32];
	fma.rn.f64 	%fd390, %fd387, %fd378, %fd388;
	fma.rn.f64 	%fd391, %fd390, %fd378, %fd389;
	fma.rn.f64 	%fd392, %fd391, %fd799, %fd799;
	fma.rn.f64 	%fd393, %fd391, %fd378, 0d3FF0000000000000;
	selp.f64 	%fd394, %fd393, %fd392, %p41;
	and.b32  	%r101, %r249, 2;
	setp.eq.s32 	%p42, %r101, 0;
	mov.f64 	%fd395, 0d0000000000000000;
	sub.f64 	%fd396, %fd395, %fd394;
	selp.f64 	%fd397, %fd394, %fd396, %p42;
	mul.f64 	%fd398, %fd397, %fd397;
	mul.f64 	%fd399, %fd167, %fd398;
	div.rn.f64 	%fd140, %fd399, %fd20;
	{
	.reg .b32 %temp; 
	mov.b64 	{%temp, %r50}, %fd140;
	}
	abs.f64 	%fd141, %fd140;
	{ // callseq 12, 0
	.param .b64 param0;
	st.param.f64 	[param0], %fd141;
	.param .b64 retval0;
	call.uni (retval0), 
	__internal_accurate_pow, 
	(
	param0
	);
	ld.param.f64 	%fd400, [retval0];
	} // callseq 12
	setp.lt.s32 	%p43, %r50, 0;
	neg.f64 	%fd402, %fd400;
	selp.f64 	%fd403, %fd402, %fd400, %p40;
	selp.f64 	%fd801, %fd403, %fd400, %p43;
	setp.neu.f64 	%p44, %fd140, 0d0000000000000000;
	@%p44 bra 	$L__BB2_108;
	setp.eq.s32 	%p45, %r46, 1062207488;
	selp.b32 	%r102, %r50, 0, %p45;
	setp.lt.s32 	%p46, %r81, 0;
	or.b32  	%r103, %r102, 2146435072;
	selp.b32 	%r104, %r103, %r102, %p46;
	mov.b32 	%r105, 0;
	mov.b64 	%fd801, {%r105, %r104};
$L__BB2_108:
	add.f64 	%fd404, %fd140, 0d4000000000000000;
	{
	.reg .b32 %temp; 
	mov.b64 	{%temp, %r106}, %fd404;
	}
	and.b32  	%r107, %r106, 2146435072;
	setp.ne.s32 	%p47, %r107, 2146435072;
	@%p47 bra 	$L__BB2_113;
	setp.num.f64 	%p48, %fd140, %fd140;
	@%p48 bra 	$L__BB2_111;
	mov.f64 	%fd405, 0d4000000000000000;
	add.rn.f64 	%fd801, %fd140, %fd405;
	bra.uni 	$L__BB2_113;
$L__BB2_111:
	setp.neu.f64 	%p49, %fd141, 0d7FF0000000000000;
	@%p49 bra 	$L__BB2_113;
	setp.lt.s32 	%p50, %r50, 0;
	setp.eq.s32 	%p51, %r46, 1062207488;
	setp.lt.s32 	%p52, %r81, 0;
	selp.b32 	%r109, 0, 2146435072, %p52;
	and.b32  	%r110, %r81, 2147483647;
	setp.ne.s32 	%p53, %r110, 1071644672;
	or.b32  	%r111, %r109, -2147483648;
	selp.b32 	%r112, %r111, %r109, %p53;
	selp.b32 	%r113, %r112, %r109, %p51;
	selp.b32 	%r114, %r113, %r109, %p50;
	mov.b32 	%r115, 0;
	mov.b64 	%fd801, {%r115, %r114};
$L__BB2_113:
	setp.eq.f64 	%p54, %fd140, 0d3FF0000000000000;
	selp.f64 	%fd406, 0d3FF0000000000000, %fd801, %p54;
	sub.f64 	%fd804, %fd135, %fd406;
$L__BB2_114:
	setp.neu.f64 	%p139, %fd1, 0d7FF0000000000000;
	@%p139 bra 	$L__BB2_116;
	mov.f64 	%fd742, 0d0000000000000000;
	mul.rn.f64 	%fd805, %fd164, %fd742;
	mov.b32 	%r250, 0;
	bra.uni 	$L__BB2_118;
$L__BB2_116:
	mul.f64 	%fd737, %fd164, 0d3FE45F306DC9C883;
	cvt.rni.s32.f64 	%r250, %fd737;
	cvt.rn.f64.s32 	%fd738, %r250;
	fma.rn.f64 	%fd739, %fd738, 0dBFF921FB54442D18, %fd164;
	fma.rn.f64 	%fd740, %fd738, 0dBC91A62633145C00, %fd739;
	fma.rn.f64 	%fd805, %fd738, 0dB97B839A252049C0, %fd740;
	setp.ltu.f64 	%p140, %fd1, 0d41E0000000000000;
	@%p140 bra 	$L__BB2_118;
	{ // callseq 21, 0
	.param .b64 param0;
	st.param.f64 	[param0], %fd164;
	.param .align 16 .b8 retval0[16];
	call.uni (retval0), 
	__internal_trig_reduction_slowpathd, 
	(
	param0
	);
	ld.param.f64 	%fd805, [retval0];
	ld.param.b32 	%r250, [retval0+8];
	} // callseq 21
$L__BB2_118:
	shl.b32 	%r221, %r250, 6;
	cvt.u64.u32 	%rd37, %r221;
	and.b64  	%rd38, %rd37, 64;
	mov.u64 	%rd39, __cudart_sin_cos_coeffs;
	add.s64 	%rd40, %rd39, %rd38;
	mul.rn.f64 	%fd743, %fd805, %fd805;
	and.b32  	%r222, %r250, 1;
	setp.eq.b32 	%p141, %r222, 1;
	selp.f64 	%fd744, 0dBDA8FF8320FD8164, 0d3DE5DB65F9785EBA, %p141;
	ld.global.nc.v2.f64 	{%fd745, %fd746}, [%rd40];
	fma.rn.f64 	%fd747, %fd744, %fd743, %fd745;
	fma.rn.f64 	%fd748, %fd747, %fd743, %fd746;
	ld.global.nc.v2.f64 	{%fd749, %fd750}, [%rd40+16];
	fma.rn.f64 	%fd751, %fd748, %fd743, %fd749;
	fma.rn.f64 	%fd752, %fd751, %fd743, %fd750;
	ld.global.nc.v2.f64 	{%fd753, %fd754}, [%rd40+32];
	fma.rn.f64 	%fd755, %fd752, %fd743, %fd753;
	fma.rn.f64 	%fd756, %fd755, %fd743, %fd754;
	fma.rn.f64 	%fd757, %fd756, %fd805, %fd805;
	fma.rn.f64 	%fd758, %fd756, %fd743, 0d3FF0000000000000;
	selp.f64 	%fd759, %fd758, %fd757, %p141;
	and.b32  	%r223, %r250, 2;
	setp.eq.s32 	%p142, %r223, 0;
	mov.f64 	%fd760, 0d0000000000000000;
	sub.f64 	%fd761, %fd760, %fd759;
	selp.f64 	%fd156, %fd759, %fd761, %p142;
	{
	.reg .b32 %temp; 
	mov.b64 	{%temp, %r54}, %fd156;
	}
	mov.f64 	%fd762, 0d4000000000000000;
	{
	.reg .b32 %temp; 
	mov.b64 	{%temp, %r224}, %fd762;
	}
	and.b32  	%r56, %r224, 2146435072;
	setp.eq.s32 	%p143, %r56, 1062207488;
	abs.f64 	%fd157, %fd156;
	{ // callseq 22, 0
	.param .b64 param0;
	st.param.f64 	[param0], %fd157;
	.param .b64 retval0;
	call.uni (retval0), 
	__internal_accurate_pow, 
	(
	param0
	);
	ld.param.f64 	%fd763, [retval0];
	} // callseq 22
	setp.lt.s32 	%p144, %r54, 0;
	neg.f64 	%fd765, %fd763;
	selp.f64 	%fd766, %fd765, %fd763, %p143;
	selp.f64 	%fd807, %fd766, %fd763, %p144;
	setp.neu.f64 	%p145, %fd156, 0d0000000000000000;
	@%p145 bra 	$L__BB2_120;
	setp.eq.s32 	%p146, %r56, 1062207488;
	selp.b32 	%r225, %r54, 0, %p146;
	setp.lt.s32 	%p147, %r224, 0;
	or.b32  	%r226, %r225, 2146435072;
	selp.b32 	%r227, %r226, %r225, %p147;
	mov.b32 	%r228, 0;
	mov.b64 	%fd807, {%r228, %r227};
$L__BB2_120:
	add.f64 	%fd767, %fd156, 0d4000000000000000;
	{
	.reg .b32 %temp; 
	mov.b64 	{%temp, %r229}, %fd767;
	}
	and.b32  	%r230, %r229, 2146435072;
	setp.ne.s32 	%p148, %r230, 2146435072;
	@%p148 bra 	$L__BB2_125;
	setp.num.f64 	%p149, %fd156, %fd156;
	@%p149 bra 	$L__BB2_123;
	mov.f64 	%fd768, 0d4000000000000000;
	add.rn.f64 	%fd807, %fd156, %fd768;
	bra.uni 	$L__BB2_125;
$L__BB2_123:
	setp.neu.f64 	%p150, %fd157, 0d7FF0000000000000;
	@%p150 bra 	$L__BB2_125;
	setp.lt.s32 	%p151, %r54, 0;
	setp.eq.s32 	%p152, %r56, 1062207488;
	setp.lt.s32 	%p153, %r224, 0;
	selp.b32 	%r232, 0, 2146435072, %p153;
	and.b32  	%r233, %r224, 2147483647;
	setp.ne.s32 	%p154, %r233, 1071644672;
	or.b32  	%r234, %r232, -2147483648;
	selp.b32 	%r235, %r234, %r232, %p154;
	selp.b32 	%r236, %r235, %r232, %p152;
	selp.b32 	%r237, %r236, %r232, %p151;
	mov.b32 	%r238, 0;
	mov.b64 	%fd807, {%r238, %r237};
$L__BB2_125:
	setp.eq.f64 	%p155, %fd156, 0d3FF0000000000000;
	selp.f64 	%fd769, 0d3FF0000000000000, %fd807, %p155;
	mul.f64 	%fd770, %fd802, %fd769;
	fma.rn.f64 	%fd771, %fd803, %fd804, %fd770;
	st.param.f64 	[func_retval0], %fd771;
	ret;

}
	// .globl	_Z15integrateKernelPd13UI_Func_IndexddiS_S_dddd
.visible .entry _Z15integrateKernelPd13UI_Func_IndexddiS_S_dddd(
	.param .u64 .ptr .align 1 _Z15integrateKernelPd13UI_Func_IndexddiS_S_dddd_param_0,
	.param .u32 _Z15integrateKernelPd13UI_Func_IndexddiS_S_dddd_param_1,
	.param .f64 _Z15integrateKernelPd13UI_Func_IndexddiS_S_dddd_param_2,
	.param .f64 _Z15integrateKernelPd13UI_Func_IndexddiS_S_dddd_param_3,
	.param .u32 _Z15integrateKernelPd13UI_Func_IndexddiS_S_dddd_param_4,
	.param .u64 .ptr .align 1 _Z15integrateKernelPd13UI_Func_IndexddiS_S_dddd_param_5,
	.param .u64 .ptr .align 1 _Z15integrateKernelPd13UI_Func_IndexddiS_S_dddd_param_6,
	.param .f64 _Z15integrateKernelPd13UI_Func_IndexddiS_S_dddd_param_7,
	.param .f64 _Z15integrateKernelPd13UI_Func_IndexddiS_S_dddd_param_8,
	.param .f64 _Z15integrateKernelPd13UI_Func_IndexddiS_S_dddd_param_9,
	.param .f64 _Z15integrateKernelPd13UI_Func_IndexddiS_S_dddd_param_10
)
{
	.reg .pred 	%p<2>;
	.reg .b32 	%r<13>;
	.reg .b64 	%rd<17>;
	.reg .b64 	%fd<19>;

	ld.param.u32 	%r2, [_Z15integrateKernelPd13UI_Func_IndexddiS_S_dddd_param_1];
	ld.param.f64 	%fd1, [_Z15integrateKernelPd13UI_Func_IndexddiS_S_dddd_param_2];
	ld.param.f64 	%fd2, [_Z15integrateKernelPd13UI_Func_IndexddiS_S_dddd_param_3];
	ld.param.u32 	%r3, [_Z15integrateKernelPd13UI_Func_IndexddiS_S_dddd_param_4];
	ld.param.u64 	%rd2, [_Z15integrateKernelPd13UI_Func_IndexddiS_S_dddd_param_5];
	ld.param.u64 	%rd3, [_Z15integrateKernelPd13UI_Func_IndexddiS_S_dddd_param_6];
	ld.param.f64 	%fd3, [_Z15integrateKernelPd13UI_Func_IndexddiS_S_dddd_param_7];
	ld.param.f64 	%fd4, [_Z15integrateKernelPd13UI_Func_IndexddiS_S_dddd_param_8];
	ld.param.f64 	%fd5, [_Z15integrateKernelPd13UI_Func_IndexddiS_S_dddd_param_9];
	ld.param.f64 	%fd6, [_Z15integrateKernelPd13UI_Func_IndexddiS_S_dddd_param_10];
	mov.u32 	%r4, %ctaid.x;
	mov.u32 	%r5, %ntid.x;
	mov.u32 	%r6, %tid.x;
	mad.lo.s32 	%r1, %r4, %r5, %r6;
	setp.ge.s32 	%p1, %r1, %r3;
	@%p1 bra 	$L__BB3_2;
	ld.param.u64 	%rd16, [_Z15integrateKernelPd13UI_Func_IndexddiS_S_dddd_param_0];
	cvta.to.global.u64 	%rd4, %rd2;
	cvta.to.global.u64 	%rd5, %rd3;
	cvta.to.global.u64 	%rd6, %rd16;
	mul.hi.s32 	%r7, %r1, 1717986919;
	shr.u32 	%r8, %r7, 31;
	shr.s32 	%r9, %r7, 1;
	add.s32 	%r10, %r9, %r8;
	mul.lo.s32 	%r11, %r10, 5;
	sub.s32 	%r12, %r1, %r11;
	cvt.rn.f64.s32 	%fd7, %r10;
	fma.rn.f64 	%fd8, %fd7, 0d4000000000000000, 0d3FF0000000000000;
	mul.f64 	%fd9, %fd2, %fd8;
	fma.rn.f64 	%fd10, %fd1, 0d4000000000000000, %fd9;
	mul.wide.s32 	%rd7, %r12, 8;
	add.s64 	%rd8, %rd4, %rd7;
	ld.global.f64 	%fd11, [%rd8];
	mul.f64 	%fd12, %fd2, %fd11;
	sub.f64 	%fd13, %fd10, %fd12;
	mul.f64 	%fd14, %fd13, 0d3FE0000000000000;
	add.s64 	%rd9, %rd5, %rd7;
	ld.global.f64 	%fd15, [%rd9];
	mul.wide.s32 	%rd10, %r2, 8;
	mov.u64 	%rd11, uif_array;
	add.s64 	%rd12, %rd11, %rd10;
	ld.global.u64 	%rd13, [%rd12];
	{ // callseq 23, 0
	.param .b64 param0;
	st.param.f64 	[param0], %fd14;
	.param .b64 param1;
	st.param.f64 	[param1], %fd3;
	.param .b64 param2;
	st.param.f64 	[param2], %fd4;
	.param .b64 param3;
	st.param.f64 	[param3], %fd5;
	.param .b64 param4;
	st.param.f64 	[param4], %fd6;
	.param .b64 retval0;
	prototype_23 : .callprototype (.param .b64 _) _ (.param .b64 _, .param .b64 _, .param .b64 _, .param .b64 _, .param .b64 _);
	call (retval0), 
	%rd13, 
	(
	param0, 
	param1, 
	param2, 
	param3, 
	param4
	)
	, prototype_23;
	ld.param.f64 	%fd16, [retval0];
	} // callseq 23
	mul.f64 	%fd18, %fd15, %fd16;
	mul.wide.s32 	%rd14, %r1, 8;
	add.s64 	%rd15, %rd6, %rd14;
	st.global.f64 	[%rd15], %fd18;
$L__BB3_2:
	ret;

}
.func  (.param .align 16 .b8 func_retval0[16]) __internal_trig_reduction_slowpathd(
	.param .b64 __internal_trig_reduction_slowpathd_param_0
)
{
	.local .align 8 .b8 	__local_depot4[40];
	.reg .b64 	%SP;
	.reg .b64 	%SPL;
	.reg .pred 	%p<10>;
	.reg .b32 	%r<47>;
	.reg .b64 	%rd<74>;
	.reg .b64 	%fd<5>;

	mov.u64 	%SPL, __local_depot4;
	ld.param.f64 	%fd4, [__internal_trig_reduction_slowpathd_param_0];
	add.u64 	%rd1, %SPL, 0;
	{
	.reg .b32 %temp; 
	mov.b64 	{%temp, %r1}, %fd4;
	}
	shr.u32 	%r2, %r1, 20;
	and.b32  	%r3, %r2, 2047;
	setp.eq.s32 	%p1, %r3, 2047;
	mov.b32 	%r46, 0;
	@%p1 bra 	$L__BB4_9;
	add.s32 	%r20, %r3, -1024;
	mov.b64 	%rd20, %fd4;
	shl.b64 	%rd2, %rd20, 11;
	shr.u32 	%r4, %r20, 6;
	sub.s32 	%r45, 15, %r4;
	sub.s32 	%r21, 19, %r4;
	setp.lt.u32 	%p2, %r20, 128;
	selp.b32 	%r6, 18, %r21, %p2;
	setp.ge.s32 	%p3, %r45, %r6;
	mov.b64 	%rd70, 0;
	@%p3 bra 	$L__BB4_4;
	add.s32 	%r23, %r6, %r4;
	neg.s32 	%r43, %r23;
	or.b64  	%rd3, %rd2, -9223372036854775808;
	mov.b64 	%rd70, 0;
	mov.b32 	%r42, 0;
	mov.u64 	%rd25, __cudart_i2opi_d;
	mov.u32 	%r44, %r45;
$L__BB4_3:
	.pragma "nounroll";
	mul.wide.s32 	%rd22, %r42, 8;
	add.s64 	%rd23, %rd1, %rd22;
	mul.wide.s32 	%rd24, %r44, 8;
	add.s64 	%rd26, %rd25, %rd24;
	ld.global.nc.u64 	%rd27, [%rd26];
	{
	.reg .u32 %r0, %r1, %r2, %r3, %alo, %ahi, %blo, %bhi, %clo, %chi;
	mov.b64 	{%alo,%ahi}, %rd27;
	mov.b64 	{%blo,%bhi}, %rd3;
	mov.b64 	{%clo,%chi}, %rd70;
	mad.lo.cc.u32 	%r0, %alo, %blo, %clo;
	madc.hi.cc.u32 	%r1, %alo, %blo, %chi;
	madc.hi.u32 	%r2, %alo, %bhi, 0;
	mad.lo.cc.u32 	%r1, %alo, %bhi, %r1;
	madc.hi.cc.u32 	%r2, %ahi, %blo, %r2;
	madc.hi.u32 	%r3, %ahi, %bhi, 0;
	mad.lo.cc.u32 	%r1, %ahi, %blo, %r1;
	madc.lo.cc.u32 	%r2, %ahi, %bhi, %r2;
	addc.u32 	%r3, %r3, 0;
	mov.b64 	%rd28, {%r0,%r1};
	mov.b64 	%rd70, {%r2,%r3};
	}
	st.local.u64 	[%rd23], %rd28;
	add.s32 	%r44, %r44, 1;
	add.s32 	%r43, %r43, 1;
	add.s32 	%r42, %r42, 1;
	setp.ne.s32 	%p4, %r43, -15;
	mov.u32 	%r45, %r6;
	@%p4 bra 	$L__BB4_3;
$L__BB4_4:
	cvt.s64.s32 	%rd29, %r45;
	cvt.u64.u32 	%rd30, %r4;
	add.s64 	%rd31, %rd30, %rd29;
	shl.b64 	%rd32, %rd31, 3;
	add.s64 	%rd33, %rd1, %rd32;
	st.local.u64 	[%rd33+-120], %rd70;
	and.b32  	%r15, %r2, 63;
	ld.local.u64 	%rd72, [%rd1+16];
	ld.local.u64 	%rd71, [%rd1+24];
	setp.eq.s32 	%p5, %r15, 0;
	@%p5 bra 	$L__BB4_6;
	shl.b64 	%rd34, %rd71, %r15;
	shr.u64 	%rd35, %rd72, 1;
	xor.b32  	%r24, %r15, 63;
	shr.u64 	%rd36, %rd35, %r24;
	or.b64  	%rd71, %rd34, %rd36;
	ld.local.u64 	%rd37, [%rd1+8];
	shl.b64 	%rd38, %rd72, %r15;
	shr.u64 	%rd39, %rd37, 1;
	shr.u64 	%rd40, %rd39, %r24;
	or.b64  	%rd72, %rd38, %rd40;
$L__BB4_6:
	and.b32  	%r25, %r1, -2147483648;
	shr.u64 	%rd41, %rd71, 62;
	cvt.u32.u64 	%r26, %rd41;
	mov.b64 	{%r27, %r28}, %rd71;
	mov.b64 	{%r29, %r30}, %rd72;
	shf.l.wrap.b32 	%r31, %r30, %r27, 2;
	shf.l.wrap.b32 	%r32, %r27, %r28, 2;
	mov.b64 	%rd42, {%r31, %r32};
	shl.b64 	%rd43, %rd72, 2;
	shr.u64 	%rd44, %rd42, 63;
	cvt.u32.u64 	%r33, %rd44;
	add.s32 	%r34, %r33, %r26;
	setp.eq.s32 	%p6, %r25, 0;
	neg.s32 	%r35, %r34;
	selp.b32 	%r46, %r34, %r35, %p6;
	setp.gt.s64 	%p7, %rd42, -1;
	mov.b64 	%rd45, 0;
	{
	.reg .u32 %r0, %r1, %r2, %r3, %a0, %a1, %a2, %a3, %b0, %b1, %b2, %b3;
	mov.b64 	{%a0,%a1}, %rd45;
	mov.b64 	{%a2,%a3}, %rd45;
	mov.b64 	{%b0,%b1}, %rd43;
	mov.b64 	{%b2,%b3}, %rd42;
	sub.cc.u32 	%r0, %a0, %b0;
	subc.cc.u32 	%r1, %a1, %b1;
	subc.cc.u32 	%r2, %a2, %b2;
	subc.u32 	%r3, %a3, %b3;
	mov.b64 	%rd46, {%r0,%r1};
	mov.b64 	%rd47, {%r2,%r3};
	}
	xor.b32  	%r36, %r25, -2147483648;
	selp.b64 	%rd73, %rd42, %rd47, %p7;
	selp.b64 	%rd14, %rd43, %rd46, %p7;
	selp.b32 	%r17, %r25, %r36, %p7;
	clz.b64 	%r37, %rd73;
	cvt.u64.u32 	%rd15, %r37;
	setp.eq.s32 	%p8, %r37, 0;
	@%p8 bra 	$L__BB4_8;
	cvt.u32.u64 	%r38, %rd15;
	and.b32  	%r39, %r38, 63;
	shl.b64 	%rd48, %rd73, %r39;
	shr.u64 	%rd49, %rd14, 1;
	not.b32 	%r40, %r38;
	and.b32  	%r41, %r40, 63;
	shr.u64 	%rd50, %rd49, %r41;
	or.b64  	%rd73, %rd48, %rd50;
$L__BB4_8:
	mov.b64 	%rd51, -3958705157555305931;
	{
	.reg .u32 %r0, %r1, %r2, %r3, %alo, %ahi, %blo, %bhi;
	mov.b64 	{%alo,%ahi}, %rd73;
	mov.b64 	{%blo,%bhi}, %rd51;
	mul.lo.u32 	%r0, %alo, %blo;
	mul.hi.u32 	%r1, %alo, %blo;
	mad.lo.cc.u32 	%r1, %alo, %bhi, %r1;
	madc.hi.u32 	%r2, %alo, %bhi, 0;
	mad.lo.cc.u32 	%r1, %ahi, %blo, %r1;
	madc.hi.cc.u32 	%r2, %ahi, %blo, %r2;
	madc.hi.u32 	%r3, %ahi, %bhi, 0;
	mad.lo.cc.u32 	%r2, %ahi, %bhi, %r2;
	addc.u32 	%r3, %r3, 0;
	mov.b64 	%rd52, {%r0,%r1};
	mov.b64 	%rd53, {%r2,%r3};
	}
	setp.gt.s64 	%p9, %rd53, 0;
	{
	.reg .u32 %r0, %r1, %r2, %r3, %a0, %a1, %a2, %a3, %b0, %b1, %b2, %b3;
	mov.b64 	{%a0,%a1}, %rd52;
	mov.b64 	{%a2,%a3}, %rd53;
	mov.b64 	{%b0,%b1}, %rd52;
	mov.b64 	{%b2,%b3}, %rd53;
	add.cc.u32 	%r0, %a0, %b0;
	addc.cc.u32 	%r1, %a1, %b1;
	addc.cc.u32 	%r2, %a2, %b2;
	addc.u32 	%r3, %a3, %b3;
	mov.b64 	%rd54, {%r0,%r1};
	mov.b64 	%rd55, {%r2,%r3};
	}
	selp.b64 	%rd56, %rd55, %rd53, %p9;
	selp.s64 	%rd57, -1, 0, %p9;
	sub.s64 	%rd58, %rd57, %rd15;
	cvt.u64.u32 	%rd59, %r17;
	shl.b64 	%rd60, %rd59, 32;
	add.s64 	%rd61, %rd56, 1;
	shr.u64 	%rd62, %rd61, 10;
	add.s64 	%rd63, %rd62, 1;
	shr.u64 	%rd64, %rd63, 1;
	shl.b64 	%rd65, %rd58, 52;
	add.s64 	%rd66, %rd65, %rd64;
	add.s64 	%rd67, %rd66, 4602678819172646912;
	or.b64  	%rd68, %rd67, %rd60;
	mov.b64 	%fd4, %rd68;
$L__BB4_9:
	st.param.f64 	[func_retval0], %fd4;
	st.param.b32 	[func_retval0+8], %r46;
	ret;

}
.func  (.param .b64 func_retval0) __internal_accurate_pow(
	.param .b64 __internal_accurate_pow_param_0
)
{
	.reg .pred 	%p<8>;
	.reg .b32 	%r<49>;
	.reg .b32 	%f<3>;
	.reg .b64 	%fd<109>;

	ld.param.f64 	%fd10, [__internal_accurate_pow_param_0];
	{
	.reg .b32 %temp; 
	mov.b64 	{%temp, %r46}, %fd10;
	}
	{
	.reg .b32 %temp; 
	mov.b64 	{%r45, %temp}, %fd10;
	}
	shr.u32 	%r47, %r46, 20;
	setp.gt.u32 	%p1, %r46, 1048575;
	@%p1 bra 	$L__BB5_2;
	mul.f64 	%fd11, %fd10, 0d4350000000000000;
	{
	.reg .b32 %temp; 
	mov.b64 	{%temp, %r46}, %fd11;
	}
	{
	.reg .b32 %temp; 
	mov.b64 	{%r45, %temp}, %fd11;
	}
	shr.u32 	%r16, %r46, 20;
	add.s32 	%r47, %r16, -54;
$L__BB5_2:
	add.s32 	%r48, %r47, -1023;
	and.b32  	%r17, %r46, -2146435073;
	or.b32  	%r18, %r17, 1072693248;
	mov.b64 	%fd107, {%r45, %r18};
	setp.lt.u32 	%p2, %r18, 1073127583;
	@%p2 bra 	$L__BB5_4;
	{
	.reg .b32 %temp; 
	mov.b64 	{%r19, %temp}, %fd107;
	}
	{
	.reg .b32 %temp; 
	mov.b64 	{%temp, %r20}, %fd107;
	}
	add.s32 	%r21, %r20, -1048576;
	mov.b64 	%fd107, {%r19, %r21};
	add.s32 	%r48, %r47, -1022;
$L__BB5_4:
	add.f64 	%fd12, %fd107, 0dBFF0000000000000;
	add.f64 	%fd13, %fd107, 0d3FF0000000000000;
	rcp.approx.ftz.f64 	%fd14, %fd13;
	neg.f64 	%fd15, %fd13;
	fma.rn.f64 	%fd16, %fd15, %fd14, 0d3FF0000000000000;
	fma.rn.f64 	%fd17, %fd16, %fd16, %fd16;
	fma.rn.f64 	%fd18, %fd17, %fd14, %fd14;
	mul.f64 	%fd19, %fd12, %fd18;
	fma.rn.f64 	%fd20, %fd12, %fd18, %fd19;
	mul.f64 	%fd21, %fd20, %fd20;
	fma.rn.f64 	%fd22, %fd21, 0d3EB0F5FF7D2CAFE2, 0d3ED0F5D241AD3B5A;
	fma.rn.f64 	%fd23, %fd22, %fd21, 0d3EF3B20A75488A3F;
	fma.rn.f64 	%fd24, %fd23, %fd21, 0d3F1745CDE4FAECD5;
	fma.rn.f64 	%fd25, %fd24, %fd21, 0d3F3C71C7258A578B;
	fma.rn.f64 	%fd26, %fd25, %fd21, 0d3F6249249242B910;
	fma.rn.f64 	%fd27, %fd26, %fd21, 0d3F89999999999DFB;
	sub.f64 	%fd28, %fd12, %fd20;
	add.f64 	%fd29, %fd28, %fd28;
	neg.f64 	%fd30, %fd20;
	fma.rn.f64 	%fd31, %fd30, %fd12, %fd29;
	mul.f64 	%fd32, %fd18, %fd31;
	fma.rn.f64 	%fd33, %fd21, %fd27, 0d3FB5555555555555;
	mov.f64 	%fd34, 0d3FB5555555555555;
	sub.f64 	%fd35, %fd34, %fd33;
	fma.rn.f64 	%fd36, %fd21, %fd27, %fd35;
	add.f64 	%fd37, %fd36, 0dBC46A4CB00B9E7B0;
	add.f64 	%fd38, %fd33, %fd37;
	sub.f64 	%fd39, %fd33, %fd38;
	add.f64 	%fd40, %fd37, %fd39;
	mul.rn.f64 	%fd41, %fd20, %fd20;
	neg.f64 	%fd42, %fd41;
	fma.rn.f64 	%fd43, %fd20, %fd20, %fd42;
	{
	.reg .b32 %temp; 
	mov.b64 	{%r22, %temp}, %fd32;
	}
	{
	.reg .b32 %temp; 
	mov.b64 	{%temp, %r23}, %fd32;
	}
	add.s32 	%r24, %r23, 1048576;
	mov.b64 	%fd44, {%r22, %r24};
	fma.rn.f64 	%fd45, %fd20, %fd44, %fd43;
	mul.rn.f64 	%fd46, %fd41, %fd20;
	neg.f64 	%fd47, %fd46;
	fma.rn.f64 	%fd48, %fd41, %fd20, %fd47;
	fma.rn.f64 	%fd49, %fd41, %fd32, %fd48;
	fma.rn.f64 	%fd50, %fd45, %fd20, %fd49;
	mul.rn.f64 	%fd51, %fd38, %fd46;
	neg.f64 	%fd52, %fd51;
	fma.rn.f64 	%fd53, %fd38, %fd46, %fd52;
	fma.rn.f64 	%fd54, %fd38, %fd50, %fd53;
	fma.rn.f64 	%fd55, %fd40, %fd46, %fd54;
	add.f64 	%fd56, %fd51, %fd55;
	sub.f64 	%fd57, %fd51, %fd56;
	add.f64 	%fd58, %fd55, %fd57;
	add.f64 	%fd59, %fd20, %fd56;
	sub.f64 	%fd60, %fd20, %fd59;
	add.f64 	%fd61, %fd56, %fd60;
	add.f64 	%fd62, %fd58, %fd61;
	add.f64 	%fd63, %fd32, %fd62;
	add.f64 	%fd64, %fd59, %fd63;
	sub.f64 	%fd65, %fd59, %fd64;
	add.f64 	%fd66, %fd63, %fd65;
	xor.b32  	%r25, %r48, -2147483648;
	mov.b32 	%r26, 1127219200;
	mov.b64 	%fd67, {%r25, %r26};
	mov.b32 	%r27, -2147483648;
	mov.b64 	%fd68, {%r27, %r26};
	sub.f64 	%fd69, %fd67, %fd68;
	fma.rn.f64 	%fd70, %fd69, 0d3FE62E42FEFA39EF, %fd64;
	fma.rn.f64 	%fd71, %fd69, 0dBFE62E42FEFA39EF, %fd70;
	sub.f64 	%fd72, %fd71, %fd64;
	sub.f64 	%fd73, %fd66, %fd72;
	fma.rn.f64 	%fd74, %fd69, 0d3C7ABC9E3B39803F, %fd73;
	add.f64 	%fd75, %fd70, %fd74;
	sub.f64 	%fd76, %fd70, %fd75;
	add.f64 	%fd77, %fd74, %fd76;
	mov.f64 	%fd78, 0d4000000000000000;
	{
	.reg .b32 %temp; 
	mov.b64 	{%temp, %r28}, %fd78;
	}
	{
	.reg .b32 %temp; 
	mov.b64 	{%r29, %temp}, %fd78;
	}
	shl.b32 	%r30, %r28, 1;
	setp.gt.u32 	%p3, %r30, -33554433;
	and.b32  	%r31, %r28, -15728641;
	selp.b32 	%r32, %r31, %r28, %p3;
	mov.b64 	%fd79, {%r29, %r32};
	mul.rn.f64 	%fd80, %fd75, %fd79;
	neg.f64 	%fd81, %fd80;
	fma.rn.f64 	%fd82, %fd75, %fd79, %fd81;
	fma.rn.f64 	%fd83, %fd77, %fd79, %fd82;
	add.f64 	%fd4, %fd80, %fd83;
	sub.f64 	%fd84, %fd80, %fd4;
	add.f64 	%fd5, %fd83, %fd84;
	fma.rn.f64 	%fd85, %fd4, 0d3FF71547652B82FE, 0d4338000000000000;
	{
	.reg .b32 %temp; 
	mov.b64 	{%r13, %temp}, %fd85;
	}
	mov.f64 	%fd86, 0dC338000000000000;
	add.rn.f64 	%fd87, %fd85, %fd86;
	fma.rn.f64 	%fd88, %fd87, 0dBFE62E42FEFA39EF, %fd4;
	fma.rn.f64 	%fd89, %fd87, 0dBC7ABC9E3B39803F, %fd88;
	fma.rn.f64 	%fd90, %fd89, 0d3E5ADE1569CE2BDF, 0d3E928AF3FCA213EA;
	fma.rn.f64 	%fd91, %fd90, %fd89, 0d3EC71DEE62401315;
	fma.rn.f64 	%fd92, %fd91, %fd89, 0d3EFA01997C89EB71;
	fma.rn.f64 	%fd93, %fd92, %fd89, 0d3F2A01A014761F65;
	fma.rn.f64 	%fd94, %fd93, %fd89, 0d3F56C16C1852B7AF;
	fma.rn.f64 	%fd95, %fd94, %fd89, 0d3F81111111122322;
	fma.rn.f64 	%fd96, %fd95, %fd89, 0d3FA55555555502A1;
	fma.rn.f64 	%fd97, %fd96, %fd89, 0d3FC5555555555511;
	fma.rn.f64 	%fd98, %fd97, %fd89, 0d3FE000000000000B;
	fma.rn.f64 	%fd99, %fd98, %fd89, 0d3FF0000000000000;
	fma.rn.f64 	%fd100, %fd99, %fd89, 0d3FF0000000000000;
	{
	.reg .b32 %temp; 
	mov.b64 	{%r14, %temp}, %fd100;
	}
	{
	.reg .b32 %temp; 
	mov.b64 	{%temp, %r15}, %fd100;
	}
	shl.b32 	%r33, %r13, 20;
	add.s32 	%r34, %r33, %r15;
	mov.b64 	%fd108, {%r14, %r34};
	{
	.reg .b32 %temp; 
	mov.b64 	{%temp, %r35}, %fd4;
	}
	mov.b32 	%f2, %r35;
	abs.f32 	%f1, %f2;
	setp.lt.f32 	%p4, %f1, 0f4086232B;
	@%p4 bra 	$L__BB5_7;
	setp.lt.f64 	%p5, %fd4, 0d0000000000000000;
	add.f64 	%fd101, %fd4, 0d7FF0000000000000;
	selp.f64 	%fd108, 0d0000000000000000, %fd101, %p5;
	setp.geu.f32 	%p6, %f1, 0f40874800;
	@%p6 bra 	$L__BB5_7;
	shr.u32 	%r36, %r13, 31;
	add.s32 	%r37, %r13, %r36;
	shr.s32 	%r38, %r37, 1;
	shl.b32 	%r39, %r38, 20;
	add.s32 	%r40, %r15, %r39;
	mov.b64 	%fd102, {%r14, %r40};
	sub.s32 	%r41, %r13, %r38;
	shl.b32 	%r42, %r41, 20;
	add.s32 	%r43, %r42, 1072693248;
	mov.b32 	%r44, 0;
	mov.b64 	%fd103, {%r44, %r43};
	mul.f64 	%fd108, %fd103, %fd102;
$L__BB5_7:
	abs.f64 	%fd104, %fd108;
	setp.eq.f64 	%p7, %fd104, 0d7FF0000000000000;
	fma.rn.f64 	%fd105, %fd108, %fd5, %fd108;
	selp.f64 	%fd106, %fd108, %fd105, %p7;
	st.param.f64 	[func_retval0], %fd106;
	ret;

}


// ===== COMPILED SASS (sm_100) =====

	.target	sm_100

	.elftype	@"ET_EXEC"


//--------------------- .note.nv.tkinfo           --------------------------
	.section	.note.nv.tkinfo,"",@"SHT_NOTE"
	.sectionflags	@"SHF_NOTE_NV_TKINFO"
	.tkinfo
        /*0018*/ 	.word	0x00000002
        /*0030*/ 	.string	""
        /*0030*/ 	.string	"ptxas"
        /*0030*/ 	.string	"Cuda compilation tools, release 13.0, V13.0.88"
        /*0030*/ 	.string	"Build cuda_13.0.r13.0/compiler.36424714_0"
        /*0030*/ 	.string	"-arch sm_100 -m 64 "



//--------------------- .note.nv.cuinfo           --------------------------
	.section	.note.nv.cuinfo,"",@"SHT_NOTE"
	.sectionflags	@"SHF_NOTE_NV_CUINFO"
        /*0018*/ 	.short	0x0002
        /*001a*/ 	.short	0x0064
        /*001c*/ 	.short	0x0082
	.zero		2


//--------------------- .nv.info                  --------------------------
	.section	.nv.info,"",@"SHT_CUDA_INFO"
	.align	4


	//----- nvinfo : EIATTR_REGCOUNT
	.align		4
        /*0000*/ 	.byte	0x04, 0x2f
        /*0002*/ 	.short	(.L_5 - .L_4)
	.align		4
.L_4:
        /*0004*/ 	.word	index@(_Z15integrateKernelPd13UI_Func_IndexddiS_S_dddd)
        /*0008*/ 	.word	0x00000032


	//----- nvinfo : EIATTR_FRAME_SIZE
	.align		4
.L_5:
        /*000c*/ 	.byte	0x04, 0x11
        /*000e*/ 	.short	(.L_7 - .L_6)
	.align		4
.L_6:
        /*0010*/ 	.word	index@($_Z15integrateKernelPd13UI_Func_IndexddiS_S_dddd$__internal_trig_reduction_slowpathd)
        /*0014*/ 	.word	0x000000b8


	//----- nvinfo : EIATTR_FRAME_SIZE
	.align		4
.L_7:
        /*0018*/ 	.byte	0x04, 0x11
        /*001a*/ 	.short	(.L_9 - .L_8)
	.align		4
.L_8:
        /*001c*/ 	.word	index@($_Z15integrateKernelPd13UI_Func_IndexddiS_S_dddd$__internal_accurate_pow)
        /*0020*/ 	.word	0x000000b8


	//----- nvinfo : EIATTR_FRAME_SIZE
	.align		4
.L_9:
        /*0024*/ 	.byte	0x04, 0x11
        /*0026*/ 	.short	(.L_11 - .L_10)
	.align		4
.L_10:
        /*0028*/ 	.word	index@($__internal_1_$__cuda_sm20_div_rn_f64_full)
        /*002c*/ 	.word	0x000000b8


	//----- nvinfo : EIATTR_FRAME_SIZE
	.align		4
.L_11:
        /*0030*/ 	.byte	0x04, 0x11
        /*0032*/ 	.short	(.L_13 - .L_12)
	.align		4
.L_12:
        /*0034*/ 	.word	index@($__internal_0_$__cuda_sm20_dblrcp_rn_slowpath_v3)
        /*0038*/ 	.word	0x000000b8


	//----- nvinfo : EIATTR_FRAME_SIZE
	.align		4
.L_13:
        /*003c*/ 	.byte	0x04, 0x11
        /*003e*/ 	.short	(.L_15 - .L_14)
	.align		4
.L_14:
        /*0040*/ 	.word	index@($_Z15integrateKernelPd13UI_Func_IndexddiS_S_dddd$_Z9sc_uifuncddddd)
        /*0044*/ 	.word	0x000000b8


	//----- nvinfo : EIATTR_FRAME_SIZE
	.align		4
.L_15:
        /*0048*/ 	.byte	0x04, 0x11
        /*004a*/ 	.short	(.L_17 - .L_16)
	.align		4
.L_16:
        /*004c*/ 	.word	index@($_Z15integrateKernelPd13UI_Func_IndexddiS_S_dddd$_Z14tryplet_uifuntddddd)
        /*0050*/ 	.word	0x000000b8


	//----- nvinfo : EIATTR_FRAME_SIZE
	.align		4
.L_17:
        /*0054*/ 	.byte	0x04, 0x11
        /*0056*/ 	.short	(.L_19 - .L_18)
	.align		4
.L_18:
        /*0058*/ 	.word	index@($_Z15integrateKernelPd13UI_Func_IndexddiS_S_dddd$_Z14singlet_uifuntddddd)
        /*005c*/ 	.word	0x000000b8


	//----- nvinfo : EIATTR_FRAME_SIZE
	.align		4
.L_19:
        /*0060*/ 	.byte	0x04, 0x11
        /*0062*/ 	.short	(.L_21 - .L_20)
	.align		4
.L_20:
        /*0064*/ 	.word	index@(_Z15integrateKernelPd13UI_Func_IndexddiS_S_dddd)
        /*0068*/ 	.word	0x000000b8


	//----- nvinfo : EIATTR_MIN_STACK_SIZE
	.align		4
.L_21:
        /*006c*/ 	.byte	0x04, 0x12
        /*006e*/ 	.short	(.L_23 - .L_22)
	.align		4
.L_22:
        /*0070*/ 	.word	index@(_Z15integrateKernelPd13UI_Func_IndexddiS_S_dddd)
        /*0074*/ 	.word	0x000000b8
.L_23:


//--------------------- .nv.compat                --------------------------
	.section	.nv.compat,"",@"SHT_CUDA_COMPAT_INFO"
	.align	4
        /*0000*/ 	.byte	0x02, 0x09, 0x00, 0x00, 0x02, 0x02, 0x01, 0x00, 0x02, 0x05, 0x05, 0x00, 0x03, 0x07, 0x01, 0x01
        /*0010*/ 	.byte	0x02, 0x03, 0x00, 0x00, 0x02, 0x06, 0x01, 0x00, 0x04, 0x0b, 0x08, 0x00, 0x01, 0x00, 0x00, 0x00
        /*0020*/ 	.byte	0x00, 0x00, 0x00, 0x00


//--------------------- .nv.info._Z15integrateKernelPd13UI_Func_IndexddiS_S_dddd --------------------------
	.section	.nv.info._Z15integrateKernelPd13UI_Func_IndexddiS_S_dddd,"",@"SHT_CUDA_INFO"
	.sectionflags	@""
	.align	4


	//----- nvinfo : EIATTR_CUDA_API_VERSION
	.align		4
        /*0000*/ 	.byte	0x04, 0x37
        /*0002*/ 	.short	(.L_25 - .L_24)
.L_24:
        /*0004*/ 	.word	0x00000082


	//----- nvinfo : EIATTR_KPARAM_INFO
	.align		4
.L_25:
        /*0008*/ 	.byte	0x04, 0x17
        /*000a*/ 	.short	(.L_27 - .L_26)
.L_26:
        /*000c*/ 	.word	0x00000000
        /*0010*/ 	.short	0x000a
        /*0012*/ 	.short	0x0050
        /*0014*/ 	.byte	0x00, 0xf0, 0x21, 0x00


	//----- nvinfo : EIATTR_KPARAM_INFO
	.align		4
.L_27:
        /*0018*/ 	.byte	0x04, 0x17
        /*001a*/ 	.short	(.L_29 - .L_28)
.L_28:
        /*001c*/ 	.word	0x00000000
        /*0020*/ 	.short	0x0009
        /*0022*/ 	.short	0x0048
        /*0024*/ 	.byte	0x00, 0xf0, 0x21, 0x00


	//----- nvinfo : EIATTR_KPARAM_INFO
	.align		4
.L_29:
        /*0028*/ 	.byte	0x04, 0x17
        /*002a*/ 	.short	(.L_31 - .L_30)
.L_30:
        /*002c*/ 	.word	0x00000000
        /*0030*/ 	.short	0x0008
        /*0032*/ 	.short	0x0040
        /*0034*/ 	.byte	0x00, 0xf0, 0x21, 0x00


	//----- nvinfo : EIATTR_KPARAM_INFO
	.align		4
.L_31:
        /*0038*/ 	.byte	0x04, 0x17
        /*003a*/ 	.short	(.L_33 - .L_32)
.L_32:
        /*003c*/ 	.word	0x00000000
        /*0040*/ 	.short	0x0007
        /*0042*/ 	.short	0x0038
        /*0044*/ 	.byte	0x00, 0xf0, 0x21, 0x00


	//----- nvinfo : EIATTR_KPARAM_INFO
	.align		4
.L_33:
        /*0048*/ 	.byte	0x04, 0x17
        /*004a*/ 	.short	(.L_35 - .L_34)
.L_34:
        /*004c*/ 	.word	0x00000000
        /*0050*/ 	.short	0x0006
        /*0052*/ 	.short	0x0030
        /*0054*/ 	.byte	0x00, 0xf5, 0x21, 0x00


	//----- nvinfo : EIATTR_KPARAM_INFO
	.align		4
.L_35:
        /*0058*/ 	.byte	0x04, 0x17
        /*005a*/ 	.short	(.L_37 - .L_36)
.L_36:
        /*005c*/ 	.word	0x00000000
        /*0060*/ 	.short	0x0005
        /*0062*/ 	.short	0x0028
        /*0064*/ 	.byte	0x00, 0xf5, 0x21, 0x00


	//----- nvinfo : EIATTR_KPARAM_INFO
	.align		4
.L_37:
        /*0068*/ 	.byte	0x04, 0x17
        /*006a*/ 	.short	(.L_39 - .L_38)
.L_38:
        /*006c*/ 	.word	0x00000000
        /*0070*/ 	.short	0x0004
        /*0072*/ 	.short	0x0020
        /*0074*/ 	.byte	0x00, 0xf0, 0x11, 0x00


	//----- nvinfo : EIATTR_KPARAM_INFO
	.align		4
.L_39:
        /*0078*/ 	.byte	0x04, 0x17
        /*007a*/ 	.short	(.L_41 - .L_40)
.L_40:
        /*007c*/ 	.word	0x00000000
        /*0080*/ 	.short	0x0003
        /*0082*/ 	.short	0x0018
        /*0084*/ 	.byte	0x00, 0xf0, 0x21, 0x00


	//----- nvinfo : EIATTR_KPARAM_INFO
	.align		4
.L_41:
        /*0088*/ 	.byte	0x04, 0x17
        /*008a*/ 	.short	(.L_43 - .L_42)
.L_42:
        /*008c*/ 	.word	0x00000000
        /*0090*/ 	.short	0x0002
        /*0092*/ 	.short	0x0010
        /*0094*/ 	.byte	0x00, 0xf0, 0x21, 0x00


	//----- nvinfo : EIATTR_KPARAM_INFO
	.align		4
.L_43:
        /*0098*/ 	.byte	0x04, 0x17
        /*009a*/ 	.short	(.L_45 - .L_44)
.L_44:
        /*009c*/ 	.word	0x00000000
        /*00a0*/ 	.short	0x0001
        /*00a2*/ 	.short	0x0008
        /*00a4*/ 	.byte	0x00, 0xf0, 0x11, 0x00


	//----- nvinfo : EIATTR_KPARAM_INFO
	.align		4
.L_45:
        /*00a8*/ 	.byte	0x04, 0x17
        /*00aa*/ 	.short	(.L_47 - .L_46)
.L_46:
        /*00ac*/ 	.word	0x00000000
        /*00b0*/ 	.short	0x0000
        /*00b2*/ 	.short	0x0000
        /*00b4*/ 	.byte	0x00, 0xf5, 0x21, 0x00


	//----- nvinfo : EIATTR_SPARSE_MMA_MASK
	.align		4
.L_47:
        /*00b8*/ 	.byte	0x03, 0x50
        /*00ba*/ 	.short	0x0000


	//----- nvinfo : EIATTR_MAXREG_COUNT
	.align		4
        /*00bc*/ 	.byte	0x03, 0x1b
        /*00be*/ 	.short	0x00ff


	//----- nvinfo : EIATTR_MERCURY_ISA_VERSION
	.align		4
        /*00c0*/ 	.byte	0x03, 0x5f
        /*00c2*/ 	.short	0x0101


	//----- nvinfo : EIATTR_VRC_CTA_INIT_COUNT
	.align		4
        /*00c4*/ 	.byte	0x02, 0x4a
	.zero		1
	.zero		1


	//----- nvinfo : EIATTR_EXIT_INSTR_OFFSETS
	.align		4
        /*00c8*/ 	.byte	0x04, 0x1c
        /*00ca*/ 	.short	(.L_49 - .L_48)


	//   ....[0]....
.L_48:
        /*00cc*/ 	.word	0x00000070


	//   ....[1]....
        /*00d0*/ 	.word	0x00000340


	//----- nvinfo : EIATTR_CRS_STACK_SIZE
	.align		4
.L_49:
        /*00d4*/ 	.byte	0x04, 0x1e
        /*00d6*/ 	.short	(.L_51 - .L_50)
.L_50:
        /*00d8*/ 	.word	0x00000000


	//----- nvinfo : EIATTR_CBANK_PARAM_SIZE
	.align		4
.L_51:
        /*00dc*/ 	.byte	0x03, 0x19
        /*00de*/ 	.short	0x0058


	//----- nvinfo : EIATTR_PARAM_CBANK
	.align		4
        /*00e0*/ 	.byte	0x04, 0x0a
        /*00e2*/ 	.short	(.L_53 - .L_52)
	.align		4
.L_52:
        /*00e4*/ 	.word	index@(.nv.constant0._Z15integrateKernelPd13UI_Func_IndexddiS_S_dddd)
        /*00e8*/ 	.short	0x0380
        /*00ea*/ 	.short	0x0058


	//----- nvinfo : EIATTR_SW_WAR
	.align		4
.L_53:
        /*00ec*/ 	.byte	0x04, 0x36
        /*00ee*/ 	.short	(.L_55 - .L_54)
.L_54:
        /*00f0*/ 	.word	0x00000008
.L_55:


//--------------------- .nv.callgraph             --------------------------
	.section	.nv.callgraph,"",@"SHT_CUDA_CALLGRAPH"
	.align	4
	.sectionentsize	8
	.align		4
        /*0000*/ 	.word	0x00000000
	.align		4
        /*0004*/ 	.word	0xffffffff
	.align		4
        /*0008*/ 	.word	0x00000000
	.align		4
        /*000c*/ 	.word	0xfffffffe
	.align		4
        /*0010*/ 	.word	0x00000000
	.align		4
        /*0014*/ 	.word	0xfffffffd
	.align		4
        /*0018*/ 	.word	0x00000000
	.align		4
        /*001c*/ 	.word	0xfffffffc


//--------------------- .nv.constant3             --------------------------
	.section	.nv.constant3,"a",@progbits
	.align	8
.nv.constant3:
	.type		pi_device,@object
	.size		pi_device,(.L_0 - pi_device)
pi_device:
        /*0000*/ 	.byte	0xb0, 0x74, 0x44, 0x54, 0xfb, 0x21, 0x09, 0x40
.L_0:


//--------------------- .nv.constant4             --------------------------
	.section	.nv.constant4,"a",@progbits
	.align	8
	.align		8
.nv.constant4:
        /*0000*/ 	.dword	uif_array
	.align		8
        /*0008*/ 	.dword	__cudart_i2opi_d
	.align		8
        /*0010*/ 	.dword	__cudart_sin_cos_coeffs


//--------------------- .text._Z15integrateKernelPd13UI_Func_IndexddiS_S_dddd --------------------------
	.section	.text._Z15integrateKernelPd13UI_Func_IndexddiS_S_dddd,"ax",@progbits
	.align	128
        .global         _Z15integrateKernelPd13UI_Func_IndexddiS_S_dddd
        .type           _Z15integrateKernelPd13UI_Func_IndexddiS_S_dddd,@function
        .size           _Z15integrateKernelPd13UI_Func_IndexddiS_S_dddd,(.L_x_191 - _Z15integrateKernelPd13UI_Func_IndexddiS_S_dddd)
        .other          _Z15integrateKernelPd13UI_Func_IndexddiS_S_dddd,@"STO_CUDA_ENTRY STV_DEFAULT"
_Z15integrateKernelPd13UI_Func_IndexddiS_S_dddd:
.text._Z15integrateKernelPd13UI_Func_IndexddiS_S_dddd:
[----:B------:R-:W0:Y:S01]  /*0000*/  LDC R1, c[0x0][0x37c] ;  /* 0x0000df00ff017b82 */ /* 0x000e220000000800 */
[----:B------:R-:W1:Y:S07]  /*0010*/  S2R R3, SR_TID.X ;  /* 0x0000000000037919 */ /* 0x000e6e0000002100 */
[----:B------:R-:W1:Y:S01]  /*0020*/  S2UR UR4, SR_CTAID.X ;  /* 0x00000000000479c3 */ /* 0x000e620000002500 */
[----:B------:R-:W2:Y:S07]  /*0030*/  LDCU UR5, c[0x0][0x3a0] ;  /* 0x00007400ff0577ac */ /* 0x000eae0008000800 */
[----:B------:R-:W1:Y:S02]  /*0040*/  LDC R2, c[0x0][0x360] ;  /* 0x0000d800ff027b82 */ /* 0x000e640000000800 */
[----:B-1----:R-:W-:-:S05]  /*0050*/  IMAD R2, R2, UR4, R3 ;  /* 0x0000000402027c24 */ /* 0x002fca000f8e0203 */
[----:B--2---:R-:W-:-:S13]  /*0060*/  ISETP.GE.AND P0, PT, R2, UR5, PT ;  /* 0x0000000502007c0c */ /* 0x004fda000bf06270 */
[----:B0-----:R-:W-:Y:S05]  /*0070*/  @P0 EXIT ;  /* 0x000000000000094d */ /* 0x001fea0003800000 */
[----:B------:R-:W0:Y:S01]  /*0080*/  LDC.64 R6, c[0x0][0x3a8] ;  /* 0x0000ea00ff067b82 */ /* 0x000e220000000a00 */
[----:B------:R-:W-:Y:S01]  /*0090*/  IMAD.HI R0, R2, 0x66666667, RZ ;  /* 0x6666666702007827 */ /* 0x000fe200078e02ff */
[----:B------:R-:W1:Y:S04]  /*00a0*/  LDCU.64 UR36, c[0x0][0x358] ;  /* 0x00006b00ff2477ac */ /* 0x000e680008000a00 */
[----:B------:R-:W-:Y:S02]  /*00b0*/  SHF.R.S32.HI R3, RZ, 0x1, R0 ;  /* 0x00000001ff037819 */ /* 0x000fe40000011400 */
[----:B------:R-:W2:Y:S08]  /*00c0*/  LDC R9, c[0x0][0x388] ;  /* 0x0000e200ff097b82 */ /* 0x000eb00000000800 */
[----:B------:R-:W2:Y:S01]  /*00d0*/  LDC.64 R14, c[0x4][RZ] ;  /* 0x01000000ff0e7b82 */ /* 0x000ea20000000a00 */
[----:B------:R-:W-:-:S07]  /*00e0*/  LEA.HI R3, R0, R3, RZ, 0x1 ;  /* 0x0000000300037211 */ /* 0x000fce00078f08ff */
[----:B------:R-:W3:Y:S01]  /*00f0*/  LDC.64 R16, c[0x0][0x3b0] ;  /* 0x0000ec00ff107b82 */ /* 0x000ee20000000a00 */
[----:B------:R-:W-:Y:S01]  /*0100*/  IMAD R5, R3, -0x5, R2 ;  /* 0xfffffffb03057824 */ /* 0x000fe200078e0202 */
[----:B------:R-:W4:Y:S03]  /*0110*/  LDCU.64 UR4, c[0x0][0x3b8] ;  /* 0x00007700ff0477ac */ /* 0x000f260008000a00 */
[----:B0-----:R-:W-:Y:S01]  /*0120*/  IMAD.WIDE R6, R5, 0x8, R6 ;  /* 0x0000000805067825 */ /* 0x001fe200078e0206 */
[----:B------:R-:W0:Y:S02]  /*0130*/  LDCU.64 UR6, c[0x0][0x3c0] ;  /* 0x00007800ff0677ac */ /* 0x000e240008000a00 */
[----:B------:R-:W4:Y:S01]  /*0140*/  LDC.64 R10, c[0x0][0x398] ;  /* 0x0000e600ff0a7b82 */ /* 0x000f220000000a00 */
[----:B------:R-:W-:Y:S01]  /*0150*/  IMAD.MOV.U32 R8, RZ, RZ, 0x0 ;  /* 0x00000000ff087424 */ /* 0x000fe200078e00ff */
[----:B------:R-:W0:Y:S01]  /*0160*/  LDCU.64 UR8, c[0x0][0x3c8] ;  /* 0x00007900ff0877ac */ /* 0x000e220008000a00 */
[----:B-1----:R-:W4:Y:S01]  /*0170*/  LDG.E.64 R6, desc[UR36][R6.64] ;  /* 0x0000002406067981 */ /* 0x002f22000c1e1b00 */
[----:B------:R-:W1:Y:S01]  /*0180*/  LDCU.64 UR10, c[0x0][0x3d0] ;  /* 0x00007a00ff0a77ac */ /* 0x000e620008000a00 */
[----:B--2---:R-:W-:-:S03]  /*0190*/  IMAD.WIDE R14, R9, 0x8, R14 ;  /* 0x00000008090e7825 */ /* 0x004fc600078e020e */
[----:B------:R-:W2:Y:S03]  /*01a0*/  LDC.64 R12, c[0x0][0x390] ;  /* 0x0000e400ff0c7b82 */ /* 0x000ea60000000a00 */
[----:B------:R-:W5:Y:S01]  /*01b0*/  LDG.E.64 R14, desc[UR36][R14.64] ;  /* 0x000000240e0e7981 */ /* 0x000f62000c1e1b00 */
[----:B---3--:R-:W-:-:S06]  /*01c0*/  IMAD.WIDE R16, R5, 0x8, R16 ;  /* 0x0000000805107825 */ /* 0x008fcc00078e0210 */
[----:B------:R-:W5:Y:S01]  /*01d0*/  LDG.E.64 R16, desc[UR36][R16.64] ;  /* 0x0000002410107981 */ /* 0x000f62000c1e1b00 */
[----:B------:R-:W3:Y:S01]  /*01e0*/  I2F.F64 R4, R3 ;  /* 0x0000000300047312 */ /* 0x000ee20000201c00 */
[----:B------:R-:W-:-:S06]  /*01f0*/  IMAD.MOV.U32 R9, RZ, RZ, 0x40000000 ;  /* 0x40000000ff097424 */ /* 0x000fcc00078e00ff */
[----:B---3--:R-:W-:-:S08]  /*0200*/  DFMA R4, R4, R8, 1 ;  /* 0x3ff000000404742b */ /* 0x008fd00000000008 */
[----:B----4-:R-:W-:-:S08]  /*0210*/  DMUL R4, R4, R10 ;  /* 0x0000000a04047228 */ /* 0x010fd00000000000 */
[----:B--2---:R-:W-:Y:S01]  /*0220*/  DFMA R4, R12, 2, R4 ;  /* 0x400000000c04782b */ /* 0x004fe20000000004 */
[----:B0-----:R-:W-:Y:S01]  /*0230*/  IMAD.U32 R8, RZ, RZ, UR6 ;  /* 0x00000006ff087e24 */ /* 0x001fe2000f8e00ff */
[----:B------:R-:W-:Y:S01]  /*0240*/  MOV R20, 0x300 ;  /* 0x0000030000147802 */ /* 0x000fe20000000f00 */
[----:B------:R-:W-:Y:S02]  /*0250*/  IMAD.U32 R9, RZ, RZ, UR7 ;  /* 0x00000007ff097e24 */ /* 0x000fe4000f8e00ff */
[----:B-1----:R-:W-:Y:S02]  /*0260*/  IMAD.U32 R12, RZ, RZ, UR10 ;  /* 0x0000000aff0c7e24 */ /* 0x002fe4000f8e00ff */
[----:B------:R-:W-:Y:S02]  /*0270*/  IMAD.U32 R13, RZ, RZ, UR11 ;  /* 0x0000000bff0d7e24 */ /* 0x000fe4000f8e00ff */
[----:B------:R-:W-:Y:S01]  /*0280*/  IMAD.MOV.U32 R21, RZ, RZ, 0x0 ;  /* 0x00000000ff157424 */ /* 0x000fe200078e00ff */
[----:B------:R-:W-:Y:S01]  /*0290*/  DFMA R4, -R6, R10, R4 ;  /* 0x0000000a0604722b */ /* 0x000fe20000000104 */
[----:B------:R-:W-:-:S02]  /*02a0*/  IMAD.U32 R6, RZ, RZ, UR4 ;  /* 0x00000004ff067e24 */ /* 0x000fc4000f8e00ff */
[----:B------:R-:W-:Y:S02]  /*02b0*/  IMAD.U32 R7, RZ, RZ, UR5 ;  /* 0x00000005ff077e24 */ /* 0x000fe4000f8e00ff */
[----:B------:R-:W-:-:S03]  /*02c0*/  IMAD.U32 R10, RZ, RZ, UR8 ;  /* 0x00000008ff0a7e24 */ /* 0x000fc6000f8e00ff */
[----:B------:R-:W-:Y:S01]  /*02d0*/  DMUL R4, R4, 0.5 ;  /* 0x3fe0000004047828 */ /* 0x000fe20000000000 */
[----:B------:R-:W-:-:S10]  /*02e0*/  IMAD.U32 R11, RZ, RZ, UR9 ;  /* 0x00000009ff0b7e24 */ /* 0x000fd4000f8e00ff */
[----:B-----5:R-:W-:Y:S05]  /*02f0*/  CALL.REL.NOINC R14 `(_Z15integrateKernelPd13UI_Func_IndexddiS_S_dddd) ;  /* 0xfffffffc0e407344 */ /* 0x020fea0003c3ffff */
[----:B------:R-:W0:Y:S01]  /*0300*/  LDC.64 R6, c[0x0][0x380] ;  /* 0x0000e000ff067b82 */ /* 0x000e220000000a00 */
[----:B------:R-:W-:Y:S01]  /*0310*/  DMUL R4, R16, R4 ;  /* 0x0000000410047228 */ /* 0x000fe20000000000 */
[----:B0-----:R-:W-:-:S06]  /*0320*/  IMAD.WIDE R2, R2, 0x8, R6 ;  /* 0x0000000802027825 */ /* 0x001fcc00078e0206 */
[----:B------:R-:W-:Y:S01]  /*0330*/  STG.E.64 desc[UR36][R2.64], R4 ;  /* 0x0000000402007986 */ /* 0x000fe2000c101b24 */
[----:B------:R-:W-:Y:S05]  /*0340*/  EXIT ;  /* 0x000000000000794d */ /* 0x000fea0003800000 */
        .type           $_Z15integrateKernelPd13UI_Func_IndexddiS_S_dddd$_Z14singlet_uifuntddddd,@function
        .size           $_Z15integrateKernelPd13UI_Func_IndexddiS_S_dddd$_Z14singlet_uifuntddddd,($_Z15integrateKernelPd13UI_Func_IndexddiS_S_dddd$_Z14tryplet_uifuntddddd - $_Z15integrateKernelPd13UI_Func_IndexddiS_S_dddd$_Z14singlet_uifuntddddd)
$_Z15integrateKernelPd13UI_Func_IndexddiS_S_dddd$_Z14singlet_uifuntddddd:
[----:B------:R-:W-:-:S05]  /*0350*/  VIADD R1, R1, 0xffffffb0 ;  /* 0xffffffb001017836 */ /* 0x000fca0000000000 */
[----:B------:R-:W-:Y:S04]  /*0360*/  STL [R1+0x4c], R39 ;  /* 0x00004c2701007387 */ /* 0x000fe80000100800 */
[----:B------:R-:W-:Y:S04]  /*0370*/  STL [R1+0x48], R38 ;  /* 0x0000482601007387 */ /* 0x000fe80000100800 */
[----:B------:R-:W-:Y:S04]  /*0380*/  STL [R1+0x44], R37 ;  /* 0x0000442501007387 */ /* 0x000fe80000100800 */
[----:B------:R-:W-:Y:S04]  /*0390*/  STL [R1+0x40], R36 ;  /* 0x0000402401007387 */ /* 0x000fe80000100800 */
[----:B------:R-:W-:Y:S04]  /*03a0*/  STL [R1+0x14], R21 ;  /* 0x0000141501007387 */ /* 0x000fe80000100800 */
[----:B------:R-:W-:Y:S04]  /*03b0*/  STL [R1+0x10], R20 ;  /* 0x0000101401007387 */ /* 0x000fe80000100800 */
[----:B------:R-:W-:Y:S04]  /*03c0*/  STL [R1+0xc], R19 ;  /* 0x00000c1301007387 */ /* 0x000fe80000100800 */
[----:B------:R-:W-:Y:S04]  /*03d0*/  STL [R1+0x8], R18 ;  /* 0x0000081201007387 */ /* 0x000fe80000100800 */
[----:B------:R0:W-:Y:S04]  /*03e0*/  STL [R1+0x4], R16 ;  /* 0x0000041001007387 */ /* 0x0001e80000100800 */
[----:B------:R1:W-:Y:S04]  /*03f0*/  STL [R1], R2 ;  /* 0x0000000201007387 */ /* 0x0003e80000100800 */
[----:B------:R2:W-:Y:S01]  /*0400*/  STL [R1+0x3c], R31 ;  /* 0x00003c1f01007387 */ /* 0x0005e20000100800 */
[----:B0-----:R-:W0:Y:S05]  /*0410*/  BMOV.32.CLEAR R16, B7 ;  /* 0x0000000007107355 */ /* 0x001e2a0000100000 */
[----:B-1----:R-:W1:Y:S05]  /*0420*/  BMOV.32.CLEAR R2, B6 ;  /* 0x0000000006027355 */ /* 0x002e6a0000100000 */
[----:B------:R3:W-:Y:S01]  /*0430*/  STL [R1+0x38], R30 ;  /* 0x0000381e01007387 */ /* 0x0007e20000100800 */
[----:B--2---:R-:W-:-:S03]  /*0440*/  IMAD.MOV.U32 R31, RZ, RZ, R5 ;  /* 0x000000ffff1f7224 */ /* 0x004fc600078e0005 */
[----:B------:R2:W-:Y:S04]  /*0450*/  STL [R1+0x34], R29 ;  /* 0x0000341d01007387 */ /* 0x0005e80000100800 */
[----:B------:R4:W-:Y:S01]  /*0460*/  STL [R1+0x30], R28 ;  /* 0x0000301c01007387 */ /* 0x0009e20000100800 */
[----:B---3--:R-:W-:-:S03]  /*0470*/  IMAD.MOV.U32 R30, RZ, RZ, R4 ;  /* 0x000000ffff1e7224 */ /* 0x008fc600078e0004 */
[----:B------:R3:W-:Y:S01]  /*0480*/  STL [R1+0x2c], R27 ;  /* 0x00002c1b01007387 */ /* 0x0007e20000100800 */
[----:B--2---:R-:W-:-:S03]  /*0490*/  IMAD.MOV.U32 R29, RZ, RZ, R7 ;  /* 0x000000ffff1d7224 */ /* 0x004fc600078e0007 */
[----:B------:R2:W-:Y:S01]  /*04a0*/  STL [R1+0x28], R26 ;  /* 0x0000281a01007387 */ /* 0x0005e20000100800 */
[----:B----4-:R-:W-:-:S03]  /*04b0*/  IMAD.MOV.U32 R28, RZ, RZ, R6 ;  /* 0x000000ffff1c7224 */ /* 0x010fc600078e0006 */
[----:B------:R4:W-:Y:S01]  /*04c0*/  STL [R1+0x24], R25 ;  /* 0x0000241901007387 */ /* 0x0009e20000100800 */
[----:B---3--:R-:W-:-:S03]  /*04d0*/  IMAD.MOV.U32 R27, RZ, RZ, R9 ;  /* 0x000000ffff1b7224 */ /* 0x008fc600078e0009 */
[----:B------:R3:W-:Y:S01]  /*04e0*/  STL [R1+0x20], R24 ;  /* 0x0000201801007387 */ /* 0x0007e20000100800 */
[----:B--2---:R-:W-:-:S03]  /*04f0*/  IMAD.MOV.U32 R26, RZ, RZ, R8 ;  /* 0x000000ffff1a7224 */ /* 0x004fc600078e0008 */
[----:B------:R2:W-:Y:S01]  /*0500*/  STL [R1+0x1c], R23 ;  /* 0x00001c1701007387 */ /* 0x0005e20000100800 */
[----:B----4-:R-:W-:-:S03]  /*0510*/  IMAD.MOV.U32 R25, RZ, RZ, R11 ;  /* 0x000000ffff197224 */ /* 0x010fc600078e000b */
[----:B------:R4:W-:Y:S01]  /*0520*/  STL [R1+0x18], R22 ;  /* 0x0000181601007387 */ /* 0x0009e20000100800 */
[----:B---3--:R-:W-:Y:S02]  /*0530*/  IMAD.MOV.U32 R24, RZ, RZ, R10 ;  /* 0x000000ffff187224 */ /* 0x008fe400078e000a */
[----:B--2---:R-:W-:Y:S02]  /*0540*/  IMAD.MOV.U32 R23, RZ, RZ, R13 ;  /* 0x000000ffff177224 */ /* 0x004fe400078e000d */
[----:B----4-:R-:W-:Y:S01]  /*0550*/  IMAD.MOV.U32 R22, RZ, RZ, R12 ;  /* 0x000000ffff167224 */ /* 0x010fe200078e000c */
[----:B------:R-:W2:Y:S01]  /*0560*/  LDC.64 R36, c[0x0][0x358] ;  /* 0x0000d600ff247b82 */ /* 0x000ea20000000a00 */
[----:B------:R-:W-:Y:S01]  /*0570*/  DSETP.NEU.AND P0, PT, |R30|, +INF , PT ;  /* 0x7ff000001e00742a */ /* 0x000fe20003f0d200 */
[----:B------:R-:W-:-:S13]  /*0580*/  BSSY.RECONVERGENT B7, `(.L_x_0) ;  /* 0x000001c000077945 */ /* 0x000fda0003800200 */
[----:B------:R-:W-:Y:S01]  /*0590*/  @!P0 DMUL R4, RZ, R30 ;  /* 0x0000001eff048228 */ /* 0x000fe20000000000 */
[----:B------:R-:W-:Y:S01]  /*05a0*/  @!P0 IMAD.MOV.U32 R6, RZ, RZ, 0x1 ;  /* 0x00000001ff068424 */ /* 0x000fe200078e00ff */
[----:B01----:R-:W-:Y:S09]  /*05b0*/  @!P0 BRA `(.L_x_1) ;  /* 0x0000000000608947 */ /* 0x003ff20003800000 */
[----:B------:R-:W-:Y:S01]  /*05c0*/  UMOV UR4, 0x6dc9c883 ;  /* 0x6dc9c88300047882 */ /* 0x000fe20000000000 */
[----:B------:R-:W-:Y:S01]  /*05d0*/  UMOV UR5, 0x3fe45f30 ;  /* 0x3fe45f3000057882 */ /* 0x000fe20000000000 */
[C---:B------:R-:W-:Y:S01]  /*05e0*/  DSETP.GE.AND P0, PT, |R30|.reuse, 2.14748364800000000000e+09, PT ;  /* 0x41e000001e00742a */ /* 0x040fe20003f06200 */
[----:B------:R-:W-:Y:S01]  /*05f0*/  BSSY.RECONVERGENT B6, `(.L_x_2) ;  /* 0x0000013000067945 */ /* 0x000fe20003800200 */
[----:B------:R-:W-:Y:S01]  /*0600*/  DMUL R6, R30, UR4 ;  /* 0x000000041e067c28 */ /* 0x000fe20008000000 */
[----:B------:R-:W-:Y:S01]  /*0610*/  UMOV UR4, 0x54442d18 ;  /* 0x54442d1800047882 */ /* 0x000fe20000000000 */
[----:B------:R-:W-:-:S08]  /*0620*/  UMOV UR5, 0x3ff921fb ;  /* 0x3ff921fb00057882 */ /* 0x000fd00000000000 */
[----:B------:R-:W0:Y:S08]  /*0630*/  F2I.F64 R6, R6 ;  /* 0x0000000600067311 */ /* 0x000e300000301100 */
[----:B0-----:R-:W0:Y:S02]  /*0640*/  I2F.F64 R4, R6 ;  /* 0x0000000600047312 */ /* 0x001e240000201c00 */
[----:B0-----:R-:W-:Y:S01]  /*0650*/  DFMA R8, R4, -UR4, R30 ;  /* 0x8000000404087c2b */ /* 0x001fe2000800001e */
[----:B------:R-:W-:Y:S01]  /*0660*/  UMOV UR4, 0x33145c00 ;  /* 0x33145c0000047882 */ /* 0x000fe20000000000 */
[----:B------:R-:W-:-:S06]  /*0670*/  UMOV UR5, 0x3c91a626 ;  /* 0x3c91a62600057882 */ /* 0x000fcc0000000000 */
[----:B------:R-:W-:Y:S01]  /*0680*/  DFMA R8, R4, -UR4, R8 ;  /* 0x8000000404087c2b */ /* 0x000fe20008000008 */
[----:B------:R-:W-:Y:S01]  /*0690*/  UMOV UR4, 0x252049c0 ;  /* 0x252049c000047882 */ /* 0x000fe20000000000 */
[----:B------:R-:W-:-:S06]  /*06a0*/  UMOV UR5, 0x397b839a ;  /* 0x397b839a00057882 */ /* 0x000fcc0000000000 */
[----:B------:R-:W-:Y:S01]  /*06b0*/  DFMA R4, R4, -UR4, R8 ;  /* 0x8000000404047c2b */ /* 0x000fe20008000008 */
[----:B------:R-:W-:Y:S10]  /*06c0*/  @!P0 BRA `(.L_x_3) ;  /* 0x0000000000148947 */ /* 0x000ff40003800000 */
[----:B------:R-:W-:Y:S01]  /*06d0*/  IMAD.MOV.U32 R4, RZ, RZ, R30 ;  /* 0x000000ffff047224 */ /* 0x000fe200078e001e */
[----:B------:R-:W-:Y:S01]  /*06e0*/  MOV R20, 0x720 ;  /* 0x0000072000147802 */ /* 0x000fe20000000f00 */
[----:B------:R-:W-:Y:S02]  /*06f0*/  IMAD.MOV.U32 R5, RZ, RZ, R31 ;  /* 0x000000ffff057224 */ /* 0x000fe400078e001f */
[----:B------:R-:W-:-:S07]  /*0700*/  IMAD.MOV.U32 R21, RZ, RZ, 0x0 ;  /* 0x00000000ff157424 */ /* 0x000fce00078e00ff */
[----:B--2---:R-:W-:Y:S05]  /*0710*/  CALL.REL.NOINC `($_Z15integrateKernelPd13UI_Func_IndexddiS_S_dddd$__internal_trig_reduction_slowpathd) ;  /* 0x000000d400ec7944 */ /* 0x004fea0003c00000 */
.L_x_3:
[----:B------:R-:W-:Y:S05]  /*0720*/  BSYNC.RECONVERGENT B6 ;  /* 0x0000000000067941 */ /* 0x000fea0003800200 */
.L_x_2:
[----:B------:R-:W-:-:S07]  /*0730*/  VIADD R6, R6, 0x1 ;  /* 0x0000000106067836 */ /* 0x000fce0000000000 */
.L_x_1:
[----:B------:R-:W-:Y:S05]  /*0740*/  BSYNC.RECONVERGENT B7 ;  /* 0x0000000000077941 */ /* 0x000fea0003800200 */
.L_x_0:
[----:B------:R-:W0:Y:S01]  /*0750*/  LDCU.64 UR4, c[0x4][0x10] ;  /* 0x01000200ff0477ac */ /* 0x000e220008000a00 */
[----:B------:R-:W-:Y:S01]  /*0760*/  IMAD.SHL.U32 R0, R6, 0x40, RZ ;  /* 0x0000004006007824 */ /* 0x000fe200078e00ff */
[----:B--2---:R-:W-:Y:S02]  /*0770*/  R2UR UR6, R36 ;  /* 0x00000000240672ca */ /* 0x004fe400000e0000 */
[----:B------:R-:W-:Y:S02]  /*0780*/  R2UR UR7, R37 ;  /* 0x00000000250772ca */ /* 0x000fe400000e0000 */
[----:B------:R-:W-:-:S04]  /*0790*/  LOP3.LUT R0, R0, 0x40, RZ, 0xc0, !PT ;  /* 0x0000004000007812 */ /* 0x000fc800078ec0ff */
[----:B0-----:R-:W-:-:S05]  /*07a0*/  IADD3 R18, P0, PT, R0, UR4, RZ ;  /* 0x0000000400127c10 */ /* 0x001fca000ff1e0ff */
[----:B------:R-:W-:Y:S01]  /*07b0*/  IMAD.X R19, RZ, RZ, UR5, P0 ;  /* 0x00000005ff137e24 */ /* 0x000fe200080e06ff */
[----:B------:R-:W-:-:S04]  /*07c0*/  R2UR UR4, R36 ;  /* 0x00000000240472ca */ /* 0x000fc800000e0000 */
[----:B------:R-:W2:Y:S01]  /*07d0*/  LDG.E.128.CONSTANT R8, desc[UR6][R18.64] ;  /* 0x0000000612087981 */ /* 0x000ea2000c1e9d00 */
[----:B------:R-:W-:-:S13]  /*07e0*/  R2UR UR5, R37 ;  /* 0x00000000250572ca */ /* 0x000fda00000e0000 */
[----:B------:R-:W3:Y:S04]  /*07f0*/  LDG.E.128.CONSTANT R12, desc[UR4][R18.64+0x10] ;  /* 0x00001004120c7981 */ /* 0x000ee8000c1e9d00 */
[----:B------:R-:W4:Y:S01]  /*0800*/  LDG.E.128.CONSTANT R32, desc[UR4][R18.64+0x20] ;  /* 0x0000200412207981 */ /* 0x000f22000c1e9d00 */
[----:B------:R-:W-:Y:S01]  /*0810*/  LOP3.LUT R0, R6, 0x1, RZ, 0xc0, !PT ;  /* 0x0000000106007812 */ /* 0x000fe200078ec0ff */
[----:B------:R-:W-:Y:S01]  /*0820*/  IMAD.MOV.U32 R40, RZ, RZ, 0x20fd8164 ;  /* 0x20fd8164ff287424 */ /* 0x000fe200078e00ff */
[----:B------:R-:W-:Y:S01]  /*0830*/  DMUL R38, R4, R4 ;  /* 0x0000000404267228 */ /* 0x000fe20000000000 */
[----:B------:R-:W-:Y:S01]  /*0840*/  BSSY.RECONVERGENT B7, `(.L_x_4) ;  /* 0x0000030000077945 */ /* 0x000fe20003800200 */
[----:B------:R-:W-:Y:S01]  /*0850*/  ISETP.NE.U32.AND P0, PT, R0, 0x1, PT ;  /* 0x000000010000780c */ /* 0x000fe20003f05070 */
[----:B------:R-:W-:-:S03]  /*0860*/  IMAD.MOV.U32 R0, RZ, RZ, 0x3da8ff83 ;  /* 0x3da8ff83ff007424 */ /* 0x000fc600078e00ff */
[----:B------:R-:W-:Y:S02]  /*0870*/  FSEL R40, R40, -8.06006814911005101289e+34, !P0 ;  /* 0xf9785eba28287808 */ /* 0x000fe40004000000 */
[----:B------:R-:W-:-:S06]  /*0880*/  FSEL R41, -R0, 0.11223486810922622681, !P0 ;  /* 0x3de5db6500297808 */ /* 0x000fcc0004000100 */
[----:B--2---:R-:W-:-:S08]  /*0890*/  DFMA R8, R38, R40, R8 ;  /* 0x000000282608722b */ /* 0x004fd00000000008 */
[----:B------:R-:W-:-:S08]  /*08a0*/  DFMA R8, R38, R8, R10 ;  /* 0x000000082608722b */ /* 0x000fd0000000000a */
[----:B---3--:R-:W-:-:S08]  /*08b0*/  DFMA R8, R38, R8, R12 ;  /* 0x000000082608722b */ /* 0x008fd0000000000c */
[----:B------:R-:W-:-:S08]  /*08c0*/  DFMA R8, R38, R8, R14 ;  /* 0x000000082608722b */ /* 0x000fd0000000000e */
[----:B----4-:R-:W-:-:S08]  /*08d0*/  DFMA R8, R38, R8, R32 ;  /* 0x000000082608722b */ /* 0x010fd00000000020 */
[----:B------:R-:W-:-:S08]  /*08e0*/  DFMA R8, R38, R8, R34 ;  /* 0x000000082608722b */ /* 0x000fd00000000022 */
[----:B------:R-:W-:Y:S02]  /*08f0*/  DFMA R4, R8, R4, R4 ;  /* 0x000000040804722b */ /* 0x000fe40000000004 */
[----:B------:R-:W-:Y:S02]  /*0900*/  DFMA R38, R38, R8, 1 ;  /* 0x3ff000002626742b */ /* 0x000fe40000000008 */
[----:B------:R-:W-:-:S08]  /*0910*/  DADD R8, R30, R30 ;  /* 0x000000001e087229 */ /* 0x000fd0000000001e */
[----:B------:R-:W-:Y:S01]  /*0920*/  FSEL R12, R38, R4, !P0 ;  /* 0x00000004260c7208 */ /* 0x000fe20004000000 */
[----:B------:R-:W-:Y:S01]  /*0930*/  DSETP.NEU.AND P1, PT, |R8|, +INF , PT ;  /* 0x7ff000000800742a */ /* 0x000fe20003f2d200 */
[----:B------:R-:W-:Y:S02]  /*0940*/  FSEL R13, R39, R5, !P0 ;  /* 0x00000005270d7208 */ /* 0x000fe40004000000 */
[----:B------:R-:W-:-:S04]  /*0950*/  LOP3.LUT P0, RZ, R6, 0x2, RZ, 0xc0, !PT ;  /* 0x0000000206ff7812 */ /* 0x000fc8000780c0ff */
[----:B------:R-:W-:-:S07]  /*0960*/  DADD R10, RZ, -R12 ;  /* 0x00000000ff0a7229 */ /* 0x000fce000000080c */
[----:B------:R-:W-:Y:S01]  /*0970*/  @!P1 DMUL R4, RZ, R8 ;  /* 0x00000008ff049228 */ /* 0x000fe20000000000 */
[----:B------:R-:W-:Y:S02]  /*0980*/  @!P1 IMAD.MOV.U32 R6, RZ, RZ, 0x1 ;  /* 0x00000001ff069424 */ /* 0x000fe400078e00ff */
[----:B------:R-:W-:Y:S02]  /*0990*/  FSEL R18, R12, R10, !P0 ;  /* 0x0000000a0c127208 */ /* 0x000fe40004000000 */
[----:B------:R-:W-:Y:S01]  /*09a0*/  FSEL R19, R13, R11, !P0 ;  /* 0x0000000b0d137208 */ /* 0x000fe20004000000 */
[----:B------:R-:W-:Y:S06]  /*09b0*/  @!P1 BRA `(.L_x_5) ;  /* 0x0000000000609947 */ /* 0x000fec0003800000 */
        /* <DEDUP_REMOVED lines=17> */
[----:B------:R-:W-:Y:S01]  /*0ad0*/  MOV R4, R8 ;  /* 0x0000000800047202 */ /* 0x000fe20000000f00 */
[----:B------:R-:W-:Y:S01]  /*0ae0*/  IMAD.MOV.U32 R5, RZ, RZ, R9 ;  /* 0x000000ffff057224 */ /* 0x000fe200078e0009 */
[----:B------:R-:W-:Y:S01]  /*0af0*/  MOV R20, 0xb20 ;  /* 0x00000b2000147802 */ /* 0x000fe20000000f00 */
[----:B------:R-:W-:-:S07]  /*0b00*/  IMAD.MOV.U32 R21, RZ, RZ, 0x0 ;  /* 0x00000000ff157424 */ /* 0x000fce00078e00ff */
[----:B------:R-:W-:Y:S05]  /*0b10*/  CALL.REL.NOINC `($_Z15integrateKernelPd13UI_Func_IndexddiS_S_dddd$__internal_trig_reduction_slowpathd) ;  /* 0x000000d000ec7944 */ /* 0x000fea0003c00000 */
.L_x_7:
[----:B------:R-:W-:Y:S05]  /*0b20*/  BSYNC.RECONVERGENT B6 ;  /* 0x0000000000067941 */ /* 0x000fea0003800200 */
.L_x_6:
[----:B------:R-:W-:-:S07]  /*0b30*/  VIADD R6, R6, 0x1 ;  /* 0x0000000106067836 */ /* 0x000fce0000000000 */
.L_x_5:
[----:B------:R-:W-:Y:S05]  /*0b40*/  BSYNC.RECONVERGENT B7 ;  /* 0x0000000000077941 */ /* 0x000fea0003800200 */
.L_x_4:
[----:B------:R-:W0:Y:S01]  /*0b50*/  LDCU.64 UR4, c[0x4][0x10] ;  /* 0x01000200ff0477ac */ /* 0x000e220008000a00 */
[----:B------:R-:W-:Y:S01]  /*0b60*/  IMAD.SHL.U32 R0, R6, 0x40, RZ ;  /* 0x0000004006007824 */ /* 0x000fe200078e00ff */
[----:B------:R-:W-:Y:S02]  /*0b70*/  R2UR UR6, R36 ;  /* 0x00000000240672ca */ /* 0x000fe400000e0000 */
        /* <DEDUP_REMOVED lines=14> */
[----:B------:R-:W-:Y:S01]  /*0c60*/  IMAD.MOV.U32 R0, RZ, RZ, 0x3da8ff83 ;  /* 0x3da8ff83ff007424 */ /* 0x000fe200078e00ff */
[----:B------:R-:W-:-:S02]  /*0c70*/  DADD R22, R22, R22 ;  /* 0x0000000016167229 */ /* 0x000fc40000000016 */
[----:B------:R-:W-:Y:S01]  /*0c80*/  FSEL R42, R42, -8.06006814911005101289e+34, !P0 ;  /* 0xf9785eba2a2a7808 */ /* 0x000fe20004000000 */
[----:B------:R-:W-:Y:S01]  /*0c90*/  DADD R18, R18, R18 ;  /* 0x0000000012127229 */ /* 0x000fe20000000012 */
[----:B------:R-:W-:Y:S01]  /*0ca0*/  FSEL R43, -R0, 0.11223486810922622681, !P0 ;  /* 0x3de5db65002b7808 */ /* 0x000fe20004000100 */
[----:B------:R-:W-:-:S05]  /*0cb0*/  DSETP.NEU.AND P1, PT, |R30|, +INF , PT ;  /* 0x7ff000001e00742a */ /* 0x000fca0003f2d200 */
[----:B--2---:R-:W-:-:S08]  /*0cc0*/  DFMA R8, R38, R42, R8 ;  /* 0x0000002a2608722b */ /* 0x004fd00000000008 */
[----:B------:R-:W-:-:S08]  /*0cd0*/  DFMA R8, R38, R8, R10 ;  /* 0x000000082608722b */ /* 0x000fd0000000000a */
[----:B---3--:R-:W-:-:S08]  /*0ce0*/  DFMA R8, R38, R8, R12 ;  /* 0x000000082608722b */ /* 0x008fd0000000000c */
[----:B------:R-:W-:-:S08]  /*0cf0*/  DFMA R8, R38, R8, R14 ;  /* 0x000000082608722b */ /* 0x000fd0000000000e */
[----:B----4-:R-:W-:-:S08]  /*0d00*/  DFMA R8, R38, R8, R32 ;  /* 0x000000082608722b */ /* 0x010fd00000000020 */
[----:B------:R-:W-:-:S08]  /*0d10*/  DFMA R8, R38, R8, R34 ;  /* 0x000000082608722b */ /* 0x000fd00000000022 */
[----:B------:R-:W-:Y:S02]  /*0d20*/  DFMA R4, R8, R4, R4 ;  /* 0x000000040804722b */ /* 0x000fe40000000004 */
[----:B------:R-:W-:-:S10]  /*0d30*/  DFMA R8, R38, R8, 1 ;  /* 0x3ff000002608742b */ /* 0x000fd40000000008 */
[----:B------:R-:W-:Y:S02]  /*0d40*/  FSEL R8, R8, R4, !P0 ;  /* 0x0000000408087208 */ /* 0x000fe40004000000 */
[----:B------:R-:W-:Y:S02]  /*0d50*/  FSEL R9, R9, R5, !P0 ;  /* 0x0000000509097208 */ /* 0x000fe40004000000 */
[----:B------:R-:W-:Y:S01]  /*0d60*/  LOP3.LUT P0, RZ, R6, 0x2, RZ, 0xc0, !PT ;  /* 0x0000000206ff7812 */ /* 0x000fe2000780c0ff */
[----:B------:R-:W-:-:S03]  /*0d70*/  @!P1 IMAD.MOV.U32 R6, RZ, RZ, RZ ;  /* 0x000000ffff069224 */ /* 0x000fc600078e00ff */
[----:B------:R-:W-:-:S10]  /*0d80*/  DADD R4, RZ, -R8 ;  /* 0x00000000ff047229 */ /* 0x000fd40000000808 */
[----:B------:R-:W-:Y:S02]  /*0d90*/  FSEL R4, R8, R4, !P0 ;  /* 0x0000000408047208 */ /* 0x000fe40004000000 */
[----:B------:R-:W-:-:S06]  /*0da0*/  FSEL R5, R9, R5, !P0 ;  /* 0x0000000509057208 */ /* 0x000fcc0004000000 */
[----:B------:R-:W-:Y:S02]  /*0db0*/  DFMA R18, R22, R4, -R18 ;  /* 0x000000041612722b */ /* 0x000fe40000000812 */
[----:B------:R-:W-:-:S06]  /*0dc0*/  @!P1 DMUL R4, RZ, R30 ;  /* 0x0000001eff049228 */ /* 0x000fcc0000000000 */
[----:B------:R-:W-:Y:S01]  /*0dd0*/  DADD R26, -R26, R18 ;  /* 0x000000001a1a7229 */ /* 0x000fe20000000112 */
[----:B------:R-:W-:Y:S10]  /*0de0*/  @!P1 BRA `(.L_x_9) ;  /* 0x0000000000549947 */ /* 0x000ff40003800000 */
[----:B------:R-:W-:Y:S01]  /*0df0*/  UMOV UR4, 0x6dc9c883 ;  /* 0x6dc9c88300047882 */ /* 0x000fe20000000000 */
[----:B------:R-:W-:Y:S01]  /*0e00*/  UMOV UR5, 0x3fe45f30 ;  /* 0x3fe45f3000057882 */ /* 0x000fe20000000000 */
[C---:B------:R-:W-:Y:S02]  /*0e10*/  DSETP.GE.AND P0, PT, |R30|.reuse, 2.14748364800000000000e+09, PT ;  /* 0x41e000001e00742a */ /* 0x040fe40003f06200 */
        /* <DEDUP_REMOVED lines=17> */
[----:B------:R-:W-:Y:S05]  /*0f30*/  CALL.REL.NOINC `($_Z15integrateKernelPd13UI_Func_IndexddiS_S_dddd$__internal_trig_reduction_slowpathd) ;  /* 0x000000cc00e47944 */ /* 0x000fea0003c00000 */
.L_x_9:
[----:B------:R-:W-:Y:S05]  /*0f40*/  BSYNC.RECONVERGENT B6 ;  /* 0x0000000000067941 */ /* 0x000fea0003800200 */
.L_x_8:
        /* <DEDUP_REMOVED lines=15> */
[----:B------:R-:W-:Y:S01]  /*1040*/  UMOV UR4, 0x68497682 ;  /* 0x6849768200047882 */ /* 0x000fe20000000000 */
[----:B------:R-:W-:Y:S01]  /*1050*/  ISETP.NE.U32.AND P0, PT, R0, 0x1, PT ;  /* 0x000000010000780c */ /* 0x000fe20003f05070 */
[----:B------:R-:W-:Y:S01]  /*1060*/  IMAD.MOV.U32 R0, RZ, RZ, 0x3da8ff83 ;  /* 0x3da8ff83ff007424 */ /* 0x000fe200078e00ff */
[----:B------:R-:W-:Y:S01]  /*1070*/  UMOV UR5, 0x3d3c25c2 ;  /* 0x3d3c25c200057882 */ /* 0x000fe20000000000 */
[----:B------:R-:W-:Y:S01]  /*1080*/  BSSY.RECONVERGENT B7, `(.L_x_10) ;  /* 0x00000bd000077945 */ /* 0x000fe20003800200 */
[----:B------:R-:W-:-:S02]  /*1090*/  FSEL R30, R30, -8.06006814911005101289e+34, !P0 ;  /* 0xf9785eba1e1e7808 */ /* 0x000fc40004000000 */
        /* <DEDUP_REMOVED lines=11> */
[----:B------:R-:W-:-:S04]  /*1150*/  LOP3.LUT P0, RZ, R6, 0x2, RZ, 0xc0, !PT ;  /* 0x0000000206ff7812 */ /* 0x000fc8000780c0ff */
[----:B------:R-:W-:-:S10]  /*1160*/  DADD R4, RZ, -R8 ;  /* 0x00000000ff047229 */ /* 0x000fd40000000808 */
[----:B------:R-:W-:Y:S02]  /*1170*/  FSEL R4, R8, R4, !P0 ;  /* 0x0000000408047208 */ /* 0x000fe40004000000 */
[----:B------:R-:W-:-:S06]  /*1180*/  FSEL R5, R9, R5, !P0 ;  /* 0x0000000509057208 */ /* 0x000fcc0004000000 */
[CCC-:B------:R-:W-:Y:S02]  /*1190*/  DFMA R18, -R24.reuse, |R4|.reuse, R26.reuse ;  /* 0x400000041812722b */ /* 0x1c0fe4000000011a */
[----:B------:R-:W-:-:S06]  /*11a0*/  DFMA R24, R24, |R4|, R26 ;  /* 0x400000041818722b */ /* 0x000fcc000000001a */
[----:B------:R-:W-:-:S14]  /*11b0*/  DSETP.GEU.AND P0, PT, |R18|, UR4, PT ;  /* 0x0000000412007e2a */ /* 0x000fdc000bf0e200 */
[----:B------:R-:W-:Y:S05]  /*11c0*/  @P0 BRA `(.L_x_11) ;  /* 0x0000000000580947 */ /* 0x000fea0003800000 */
[----:B------:R-:W-:Y:S01]  /*11d0*/  DADD R8, R28, R28 ;  /* 0x000000001c087229 */ /* 0x000fe2000000001c */
[----:B------:R-:W-:Y:S05]  /*11e0*/  BSSY.RECONVERGENT B6, `(.L_x_12) ;  /* 0x0000011000067945 */ /* 0x000fea0003800200 */
[----:B------:R-:W0:Y:S04]  /*11f0*/  MUFU.RCP64H R5, R9 ;  /* 0x0000000900057308 */ /* 0x000e280000001800 */
[----:B------:R-:W-:-:S05]  /*1200*/  VIADD R4, R9, 0x300402 ;  /* 0x0030040209047836 */ /* 0x000fca0000000000 */
[----:B------:R-:W-:Y:S01]  /*1210*/  FSETP.GEU.AND P0, PT, |R4|, 5.8789094863358348022e-39, PT ;  /* 0x004004020400780b */ /* 0x000fe20003f0e200 */
[----:B0-----:R-:W-:-:S08]  /*1220*/  DFMA R6, -R8, R4, 1 ;  /* 0x3ff000000806742b */ /* 0x001fd00000000104 */
[----:B------:R-:W-:-:S08]  /*1230*/  DFMA R6, R6, R6, R6 ;  /* 0x000000060606722b */ /* 0x000fd00000000006 */
[----:B------:R-:W-:-:S08]  /*1240*/  DFMA R6, R4, R6, R4 ;  /* 0x000000060406722b */ /* 0x000fd00000000004 */
[----:B------:R-:W-:-:S08]  /*1250*/  DFMA R10, -R8, R6, 1 ;  /* 0x3ff00000080a742b */ /* 0x000fd00000000106 */
[----:B------:R-:W-:Y:S01]  /*1260*/  DFMA R4, R6, R10, R6 ;  /* 0x0000000a0604722b */ /* 0x000fe20000000006 */
[----:B------:R-:W-:Y:S10]  /*1270*/  @P0 BRA `(.L_x_13) ;  /* 0x00000000001c0947 */ /* 0x000ff40003800000 */
[----:B------:R-:W-:Y:S01]  /*1280*/  LOP3.LUT R6, R9, 0x7fffffff, RZ, 0xc0, !PT ;  /* 0x7fffffff09067812 */ /* 0x000fe200078ec0ff */
[----:B------:R-:W-:Y:S01]  /*1290*/  IMAD.MOV.U32 R4, RZ, RZ, R8 ;  /* 0x000000ffff047224 */ /* 0x000fe200078e0008 */
[----:B------:R-:W-:Y:S01]  /*12a0*/  MOV R20, 0x12f0 ;  /* 0x000012f000147802 */ /* 0x000fe20000000f00 */
[----:B------:R-:W-:Y:S02]  /*12b0*/  IMAD.MOV.U32 R5, RZ, RZ, R9 ;  /* 0x000000ffff057224 */ /* 0x000fe400078e0009 */
[----:B------:R-:W-:Y:S02]  /*12c0*/  VIADD R6, R6, 0xfff00000 ;  /* 0xfff0000006067836 */ /* 0x000fe40000000000 */
[----:B------:R-:W-:-:S07]  /*12d0*/  IMAD.MOV.U32 R21, RZ, RZ, 0x0 ;  /* 0x00000000ff157424 */ /* 0x000fce00078e00ff */
[----:B------:R-:W-:Y:S05]  /*12e0*/  CALL.REL.NOINC `($__internal_0_$__cuda_sm20_dblrcp_rn_slowpath_v3) ;  /* 0x000000b400947944 */ /* 0x000fea0003c00000 */
.L_x_13:
[----:B------:R-:W-:Y:S05]  /*12f0*/  BSYNC.RECONVERGENT B6 ;  /* 0x0000000000067941 */ /* 0x000fea0003800200 */
.L_x_12:
[----:B------:R-:W-:Y:S02]  /*1300*/  IMAD.MOV.U32 R18, RZ, RZ, R4 ;  /* 0x000000ffff127224 */ /* 0x000fe400078e0004 */
[----:B------:R-:W-:Y:S01]  /*1310*/  IMAD.MOV.U32 R19, RZ, RZ, R5 ;  /* 0x000000ffff137224 */ /* 0x000fe200078e0005 */
[----:B------:R-:W-:Y:S06]  /*1320*/  BRA `(.L_x_14) ;  /* 0x0000000800487947 */ /* 0x000fec0003800000 */
.L_x_11:
[----:B------:R-:W-:Y:S01]  /*1330*/  DADD R6, R28, R28 ;  /* 0x000000001c067229 */ /* 0x000fe2000000001c */
[----:B------:R-:W-:Y:S01]  /*1340*/  IMAD.MOV.U32 R4, RZ, RZ, 0x1 ;  /* 0x00000001ff047424 */ /* 0x000fe200078e00ff */
[----:B------:R-:W-:Y:S01]  /*1350*/  FSETP.GEU.AND P1, PT, |R19|, 6.5827683646048100446e-37, PT ;  /* 0x036000001300780b */ /* 0x000fe20003f2e200 */
[----:B------:R-:W-:Y:S03]  /*1360*/  BSSY.RECONVERGENT B6, `(.L_x_15) ;  /* 0x0000012000067945 */ /* 0x000fe60003800200 */
[----:B------:R-:W0:Y:S02]  /*1370*/  MUFU.RCP64H R5, R7 ;  /* 0x0000000700057308 */ /* 0x000e240000001800 */
[----:B0-----:R-:W-:-:S08]  /*1380*/  DFMA R8, -R6, R4, 1 ;  /* 0x3ff000000608742b */ /* 0x001fd00000000104 */
[----:B------:R-:W-:-:S08]  /*1390*/  DFMA R8, R8, R8, R8 ;  /* 0x000000080808722b */ /* 0x000fd00000000008 */
[----:B------:R-:W-:-:S08]  /*13a0*/  DFMA R8, R4, R8, R4 ;  /* 0x000000080408722b */ /* 0x000fd00000000004 */
[----:B------:R-:W-:-:S08]  /*13b0*/  DFMA R4, -R6, R8, 1 ;  /* 0x3ff000000604742b */ /* 0x000fd00000000108 */
[----:B------:R-:W-:-:S08]  /*13c0*/  DFMA R4, R8, R4, R8 ;  /* 0x000000040804722b */ /* 0x000fd00000000008 */
[----:B------:R-:W-:-:S08]  /*13d0*/  DMUL R8, R18, R4 ;  /* 0x0000000412087228 */ /* 0x000fd00000000000 */
[----:B------:R-:W-:-:S08]  /*13e0*/  DFMA R10, -R6, R8, R18 ;  /* 0x00000008060a722b */ /* 0x000fd00000000112 */
[----:B------:R-:W-:-:S10]  /*13f0*/  DFMA R4, R4, R10, R8 ;  /* 0x0000000a0404722b */ /* 0x000fd40000000008 */
[----:B------:R-:W-:-:S05]  /*1400*/  FFMA R0, RZ, R7, R5 ;  /* 0x00000007ff007223 */ /* 0x000fca0000000005 */
[----:B------:R-:W-:-:S13]  /*1410*/  FSETP.GT.AND P0, PT, |R0|, 1.469367938527859385e-39, PT ;  /* 0x001000000000780b */ /* 0x000fda0003f04200 */
[----:B------:R-:W-:Y:S05]  /*1420*/  @P0 BRA P1, `(.L_x_16) ;  /* 0x0000000000140947 */ /* 0x000fea0000800000 */
[----:B------:R-:W-:Y:S01]  /*1430*/  IMAD.MOV.U32 R4, RZ, RZ, R18 ;  /* 0x000000ffff047224 */ /* 0x000fe200078e0012 */
[----:B------:R-:W-:Y:S01]  /*1440*/  MOV R20, 0x1480 ;  /* 0x0000148000147802 */ /* 0x000fe20000000f00 */
[----:B------:R-:W-:Y:S02]  /*1450*/  IMAD.MOV.U32 R5, RZ, RZ, R19 ;  /* 0x000000ffff057224 */ /* 0x000fe400078e0013 */
[----:B------:R-:W-:-:S07]  /*1460*/  IMAD.MOV.U32 R21, RZ, RZ, 0x0 ;  /* 0x00000000ff157424 */ /* 0x000fce00078e00ff */
[----:B------:R-:W-:Y:S05]  /*1470*/  CALL.REL.NOINC `($__internal_1_$__cuda_sm20_div_rn_f64_full) ;  /* 0x000000b400dc7944 */ /* 0x000fea0003c00000 */
.L_x_16:
[----:B------:R-:W-:Y:S05]  /*1480*/  BSYNC.RECONVERGENT B6 ;  /* 0x0000000000067941 */ /* 0x000fea0003800200 */
.L_x_15:
[----:B------:R-:W-:Y:S01]  /*1490*/  LOP3.LUT R7, R5, 0x7fffffff, RZ, 0xc0, !PT ;  /* 0x7fffffff05077812 */ /* 0x000fe200078ec0ff */
[----:B------:R-:W-:Y:S01]  /*14a0*/  IMAD.MOV.U32 R6, RZ, RZ, R4 ;  /* 0x000000ffff067224 */ /* 0x000fe200078e0004 */
[----:B------:R-:W-:Y:S01]  /*14b0*/  UMOV UR4, 0x24dd2f1a ;  /* 0x24dd2f1a00047882 */ /* 0x000fe20000000000 */
[----:B------:R-:W-:Y:S01]  /*14c0*/  UMOV UR5, 0x3fe4f922 ;  /* 0x3fe4f92200057882 */ /* 0x000fe20000000000 */
[----:B------:R-:W-:Y:S03]  /*14d0*/  BSSY.RECONVERGENT B0, `(.L_x_17) ;  /* 0x000005f000007945 */ /* 0x000fe60003800200 */
[----:B------:R-:W-:-:S14]  /*14e0*/  DSETP.GE.AND P0, PT, R6, UR4, PT ;  /* 0x0000000406007e2a */ /* 0x000fdc000bf06000 */
[----:B------:R-:W-:Y:S05]  /*14f0*/  @!P0 BRA `(.L_x_18) ;  /* 0x0000000000e48947 */ /* 0x000fea0003800000 */
[----:B------:R-:W-:Y:S01]  /*1500*/  DADD R8, R6, R6 ;  /* 0x0000000006087229 */ /* 0x000fe20000000006 */
[----:B------:R-:W-:Y:S01]  /*1510*/  UMOV UR4, 0xfefa39ef ;  /* 0xfefa39ef00047882 */ /* 0x000fe20000000000 */
[----:B------:R-:W-:Y:S01]  /*1520*/  UMOV UR5, 0x3fe62e42 ;  /* 0x3fe62e4200057882 */ /* 0x000fe20000000000 */
[----:B------:R-:W-:Y:S01]  /*1530*/  IMAD.MOV.U32 R12, RZ, RZ, -0x7649667 ;  /* 0xf89b6999ff0c7424 */ /* 0x000fe200078e00ff */
[----:B------:R-:W-:Y:S01]  /*1540*/  ISETP.GT.U32.AND P0, PT, R7, 0x40330fc1, PT ;  /* 0x40330fc10700780c */ /* 0x000fe20003f04070 */
[----:B------:R-:W-:Y:S01]  /*1550*/  IMAD.MOV.U32 R13, RZ, RZ, 0x3e928a27 ;  /* 0x3e928a27ff0d7424 */ /* 0x000fe200078e00ff */
[----:B------:R-:W0:Y:S02]  /*1560*/  F2F.F32.F64 R0, R8 ;  /* 0x0000000800007310 */ /* 0x000e240000301000 */
[----:B0-----:R-:W-:-:S06]  /*1570*/  FMUL R0, R0, 1.4426950216293334961 ;  /* 0x3fb8aa3b00007820 */ /* 0x001fcc0000400000 */
[----:B------:R-:W0:Y:S08]  /*1580*/  FRND R0, R0 ;  /* 0x0000000000007307 */ /* 0x000e300000201000 */
[----:B0-----:R0:W1:Y:S08]  /*1590*/  F2F.F64.F32 R10, R0 ;  /* 0x00000000000a7310 */ /* 0x0010700000201800 */
[----:B0-----:R-:W0:Y:S01]  /*15a0*/  MUFU.EX2 R0, R0 ;  /* 0x0000000000007308 */ /* 0x001e220000000800 */
[----:B-1----:R-:W-:Y:S01]  /*15b0*/  DFMA R10, R10, -UR4, R8 ;  /* 0x800000040a0a7c2b */ /* 0x002fe20008000008 */
[----:B------:R-:W-:Y:S01]  /*15c0*/  UMOV UR4, 0xa4741b81 ;  /* 0xa4741b8100047882 */ /* 0x000fe20000000000 */
[----:B------:R-:W-:-:S06]  /*15d0*/  UMOV UR5, 0x3e5ae904 ;  /* 0x3e5ae90400057882 */ /* 0x000fcc0000000000 */
[C---:B------:R-:W-:Y:S01]  /*15e0*/  DFMA R12, R10.reuse, UR4, R12 ;  /* 0x000000040a0c7c2b */ /* 0x040fe2000800000c */
[----:B------:R-:W-:Y:S01]  /*15f0*/  UMOV UR4, 0x15ff7e07 ;  /* 0x15ff7e0700047882 */ /* 0x000fe20000000000 */
[----:B------:R-:W-:Y:S01]  /*1600*/  UMOV UR5, 0x3ec71de7 ;  /* 0x3ec71de700057882 */ /* 0x000fe20000000000 */
[----:B0-----:R-:W0:Y:S05]  /*1610*/  F2F.F64.F32 R8, R0 ;  /* 0x0000000000087310 */ /* 0x001e2a0000201800 */
[----:B------:R-:W-:Y:S01]  /*1620*/  DFMA R12, R10, R12, UR4 ;  /* 0x000000040a0c7e2b */ /* 0x000fe2000800000c */
[----:B------:R-:W-:Y:S01]  /*1630*/  UMOV UR4, 0x6b0ac45a ;  /* 0x6b0ac45a00047882 */ /* 0x000fe20000000000 */
[----:B------:R-:W-:-:S06]  /*1640*/  UMOV UR5, 0x3efa019a ;  /* 0x3efa019a00057882 */ /* 0x000fcc0000000000 */
[----:B------:R-:W-:Y:S01]  /*1650*/  DFMA R12, R10, R12, UR4 ;  /* 0x000000040a0c7e2b */ /* 0x000fe2000800000c */
[----:B------:R-:W-:Y:S01]  /*1660*/  UMOV UR4, 0x17eed94f ;  /* 0x17eed94f00047882 */ /* 0x000fe20000000000 */
[----:B------:R-:W-:Y:S01]  /*1670*/  UMOV UR5, 0x3f2a01a0 ;  /* 0x3f2a01a000057882 */ /* 0x000fe20000000000 */
[----:B0-----:R-:W-:-:S05]  /*1680*/  DADD R14, -R8, 1 ;  /* 0x3ff00000080e7429 */ /* 0x001fca0000000100 */
[----:B------:R-:W-:Y:S01]  /*1690*/  DFMA R12, R10, R12, UR4 ;  /* 0x000000040a0c7e2b */ /* 0x000fe2000800000c */
[----:B------:R-:W-:Y:S01]  /*16a0*/  UMOV UR4, 0x17f2a71b ;  /* 0x17f2a71b00047882 */ /* 0x000fe20000000000 */
[----:B------:R-:W-:-:S06]  /*16b0*/  UMOV UR5, 0x3f56c16c ;  /* 0x3f56c16c00057882 */ /* 0x000fcc0000000000 */
        /* <DEDUP_REMOVED lines=12> */
[----:B------:R-:W-:-:S08]  /*1780*/  DFMA R12, R10, R12, UR4 ;  /* 0x000000040a0c7e2b */ /* 0x000fd0000800000c */
[----:B------:R-:W-:-:S08]  /*1790*/  DMUL R12, R10, R12 ;  /* 0x0000000c0a0c7228 */ /* 0x000fd00000000000 */
[----:B------:R-:W-:-:S08]  /*17a0*/  DFMA R12, R10, R12, R10 ;  /* 0x0000000c0a0c722b */ /* 0x000fd0000000000a */
[----:B------:R-:W-:Y:S01]  /*17b0*/  DFMA R12, -R12, R8, R14 ;  /* 0x000000080c0c722b */ /* 0x000fe2000000010e */
[----:B------:R-:W-:-:S07]  /*17c0*/  IMAD.MOV.U32 R8, RZ, RZ, RZ ;  /* 0x000000ffff087224 */ /* 0x000fce00078e00ff */
[----:B------:R-:W-:-:S06]  /*17d0*/  DADD R12, -R12, 2 ;  /* 0x400000000c0c7429 */ /* 0x000fcc0000000100 */
[----:B------:R-:W0:Y:S02]  /*17e0*/  MUFU.RCP64H R9, R13 ;  /* 0x0000000d00097308 */ /* 0x000e240000001800 */
[----:B0-----:R-:W-:-:S08]  /*17f0*/  DFMA R10, -R12, R8, 1 ;  /* 0x3ff000000c0a742b */ /* 0x001fd00000000108 */
[----:B------:R-:W-:-:S08]  /*1800*/  DFMA R10, R10, R10, R10 ;  /* 0x0000000a0a0a722b */ /* 0x000fd0000000000a */
[----:B------:R-:W-:Y:S01]  /*1810*/  DFMA R10, R8, R10, R8 ;  /* 0x0000000a080a722b */ /* 0x000fe20000000008 */
[----:B------:R-:W-:Y:S01]  /*1820*/  IMAD.MOV.U32 R8, RZ, RZ, 0x0 ;  /* 0x00000000ff087424 */ /* 0x000fe200078e00ff */
[----:B------:R-:W-:-:S06]  /*1830*/  MOV R9, 0x40000000 ;  /* 0x4000000000097802 */ /* 0x000fcc0000000f00 */
[----:B------:R-:W-:-:S10]  /*1840*/  DFMA R10, R10, -R8, 1 ;  /* 0x3ff000000a0a742b */ /* 0x000fd40000000808 */
[----:B------:R-:W-:Y:S02]  /*1850*/  FSEL R3, R11, 1.875, !P0 ;  /* 0x3ff000000b037808 */ /* 0x000fe40004000000 */
[----:B------:R-:W-:Y:S02]  /*1860*/  FSEL R4, R10, RZ, !P0 ;  /* 0x000000ff0a047208 */ /* 0x000fe40004000000 */
[----:B------:R-:W-:Y:S01]  /*1870*/  LOP3.LUT R5, R3, 0x80000000, R5, 0xb8, !PT ;  /* 0x8000000003057812 */ /* 0x000fe200078eb805 */
[----:B------:R-:W-:Y:S06]  /*1880*/  BRA `(.L_x_19) ;  /* 0x00000000008c7947 */ /* 0x000fec0003800000 */
.L_x_18:
[----:B------:R-:W-:Y:S01]  /*1890*/  DMUL R6, R4, R4 ;  /* 0x0000000404067228 */ /* 0x000fe20000000000 */
[----:B------:R-:W-:Y:S01]  /*18a0*/  IMAD.MOV.U32 R8, RZ, RZ, 0x420afc3d ;  /* 0x420afc3dff087424 */ /* 0x000fe200078e00ff */
[----:B------:R-:W-:Y:S01]  /*18b0*/  UMOV UR4, 0xe2f5e964 ;  /* 0xe2f5e96400047882 */ /* 0x000fe20000000000 */
[----:B------:R-:W-:Y:S01]  /*18c0*/  IMAD.MOV.U32 R9, RZ, RZ, 0x3f14359f ;  /* 0x3f14359fff097424 */ /* 0x000fe200078e00ff */
[----:B------:R-:W-:-:S05]  /*18d0*/  UMOV UR5, 0x3ef0bc46 ;  /* 0x3ef0bc4600057882 */ /* 0x000fca0000000000 */
[----:B------:R-:W-:Y:S01]  /*18e0*/  DFMA R8, R6, -UR4, R8 ;  /* 0x8000000406087c2b */ /* 0x000fe20008000008 */
[----:B------:R-:W-:Y:S01]  /*18f0*/  UMOV UR4, 0x728c5d84 ;  /* 0x728c5d8400047882 */ /* 0x000fe20000000000 */
[----:B------:R-:W-:-:S06]  /*1900*/  UMOV UR5, 0x3f2df9f0 ;  /* 0x3f2df9f000057882 */ /* 0x000fcc0000000000 */
[----:B------:R-:W-:Y:S01]  /*1910*/  DFMA R8, R6, R8, -UR4 ;  /* 0x8000000406087e2b */ /* 0x000fe20008000008 */
[----:B------:R-:W-:Y:S01]  /*1920*/  UMOV UR4, 0xcec4f033 ;  /* 0xcec4f03300047882 */ /* 0x000fe20000000000 */
[----:B------:R-:W-:-:S06]  /*1930*/  UMOV UR5, 0x3f4337d1 ;  /* 0x3f4337d100057882 */ /* 0x000fcc0000000000 */
[----:B------:R-:W-:Y:S01]  /*1940*/  DFMA R8, R6, R8, UR4 ;  /* 0x0000000406087e2b */ /* 0x000fe20008000008 */
        /* <DEDUP_REMOVED lines=20> */
[----:B------:R-:W-:-:S08]  /*1a90*/  DFMA R8, R6, R8, -UR4 ;  /* 0x8000000406087e2b */ /* 0x000fd00008000008 */
[----:B------:R-:W-:-:S08]  /*1aa0*/  DFMA R8, R6, R8, RZ ;  /* 0x000000080608722b */ /* 0x000fd000000000ff */
[----:B------:R-:W-:-:S11]  /*1ab0*/  DFMA R4, R8, R4, R4 ;  /* 0x000000040804722b */ /* 0x000fd60000000004 */
.L_x_19:
[----:B------:R-:W-:Y:S05]  /*1ac0*/  BSYNC.RECONVERGENT B0 ;  /* 0x0000000000007941 */ /* 0x000fea0003800200 */
.L_x_17:
        /* <DEDUP_REMOVED lines=9> */
[----:B------:R-:W-:Y:S01]  /*1b60*/  DFMA R8, R10, R8, R10 ;  /* 0x000000080a08722b */ /* 0x000fe2000000000a */
[----:B------:R-:W-:Y:S02]  /*1b70*/  IMAD.MOV.U32 R10, RZ, RZ, R4 ;  /* 0x000000ffff0a7224 */ /* 0x000fe400078e0004 */
[----:B------:R-:W-:-:S06]  /*1b80*/  IMAD.MOV.U32 R11, RZ, RZ, R5 ;  /* 0x000000ffff0b7224 */ /* 0x000fcc00078e0005 */
[----:B------:R-:W-:-:S08]  /*1b90*/  DMUL R18, R8, R10 ;  /* 0x0000000a08127228 */ /* 0x000fd00000000000 */
[----:B------:R-:W-:-:S08]  /*1ba0*/  DFMA R10, -R6, R18, R10 ;  /* 0x00000012060a722b */ /* 0x000fd0000000010a */
[----:B------:R-:W-:-:S10]  /*1bb0*/  DFMA R18, R8, R10, R18 ;  /* 0x0000000a0812722b */ /* 0x000fd40000000012 */
[----:B------:R-:W-:-:S05]  /*1bc0*/  FFMA R0, RZ, R7, R19 ;  /* 0x00000007ff007223 */ /* 0x000fca0000000013 */
[----:B------:R-:W-:-:S13]  /*1bd0*/  FSETP.GT.AND P0, PT, |R0|, 1.469367938527859385e-39, PT ;  /* 0x001000000000780b */ /* 0x000fda0003f04200 */
[----:B------:R-:W-:Y:S05]  /*1be0*/  @P0 BRA P1, `(.L_x_20) ;  /* 0x0000000000140947 */ /* 0x000fea0000800000 */
[----:B------:R-:W-:Y:S01]  /*1bf0*/  MOV R20, 0x1c20 ;  /* 0x00001c2000147802 */ /* 0x000fe20000000f00 */
[----:B------:R-:W-:-:S07]  /*1c00*/  IMAD.MOV.U32 R21, RZ, RZ, 0x0 ;  /* 0x00000000ff157424 */ /* 0x000fce00078e00ff */
[----:B------:R-:W-:Y:S05]  /*1c10*/  CALL.REL.NOINC `($__internal_1_$__cuda_sm20_div_rn_f64_full) ;  /* 0x000000ac00f47944 */ /* 0x000fea0003c00000 */
[----:B------:R-:W-:Y:S02]  /*1c20*/  IMAD.MOV.U32 R18, RZ, RZ, R4 ;  /* 0x000000ffff127224 */ /* 0x000fe400078e0004 */
[----:B------:R-:W-:-:S07]  /*1c30*/  IMAD.MOV.U32 R19, RZ, RZ, R5 ;  /* 0x000000ffff137224 */ /* 0x000fce00078e0005 */
.L_x_20:
[----:B------:R-:W-:Y:S05]  /*1c40*/  BSYNC.RECONVERGENT B6 ;  /* 0x0000000000067941 */ /* 0x000fea0003800200 */
.L_x_14:
[----:B------:R-:W-:Y:S05]  /*1c50*/  BSYNC.RECONVERGENT B7 ;  /* 0x0000000000077941 */ /* 0x000fea0003800200 */
.L_x_10:
[----:B------:R-:W-:Y:S01]  /*1c60*/  UMOV UR4, 0x68497682 ;  /* 0x6849768200047882 */ /* 0x000fe20000000000 */
[----:B------:R-:W-:Y:S01]  /*1c70*/  UMOV UR5, 0x3d3c25c2 ;  /* 0x3d3c25c200057882 */ /* 0x000fe20000000000 */
[----:B------:R-:W-:Y:S01]  /*1c80*/  BSSY.RECONVERGENT B7, `(.L_x_21) ;  /* 0x00000ad000077945 */ /* 0x000fe20003800200 */
        /* <DEDUP_REMOVED lines=20> */
.L_x_24:
[----:B------:R-:W-:Y:S05]  /*1dd0*/  BSYNC.RECONVERGENT B6 ;  /* 0x0000000000067941 */ /* 0x000fea0003800200 */
.L_x_23:
[----:B------:R-:W-:Y:S05]  /*1de0*/  BRA `(.L_x_25) ;  /* 0x0000000800587947 */ /* 0x000fea0003800000 */
.L_x_22:
        /* <DEDUP_REMOVED lines=21> */
.L_x_27:
[----:B------:R-:W-:Y:S05]  /*1f40*/  BSYNC.RECONVERGENT B6 ;  /* 0x0000000000067941 */ /* 0x000fea0003800200 */
.L_x_26:
        /* <DEDUP_REMOVED lines=57> */
[----:B------:R-:W-:Y:S02]  /*22e0*/  IMAD.MOV.U32 R8, RZ, RZ, 0x0 ;  /* 0x00000000ff087424 */ /* 0x000fe400078e00ff */
[----:B------:R-:W-:-:S06]  /*22f0*/  IMAD.MOV.U32 R9, RZ, RZ, 0x40000000 ;  /* 0x40000000ff097424 */ /* 0x000fcc00078e00ff */
[----:B------:R-:W-:-:S10]  /*2300*/  DFMA R10, R10, -R8, 1 ;  /* 0x3ff000000a0a742b */ /* 0x000fd40000000808 */
[----:B------:R-:W-:Y:S02]  /*2310*/  FSEL R3, R11, 1.875, !P0 ;  /* 0x3ff000000b037808 */ /* 0x000fe40004000000 */
[----:B------:R-:W-:Y:S02]  /*2320*/  FSEL R4, R10, RZ, !P0 ;  /* 0x000000ff0a047208 */ /* 0x000fe40004000000 */
[----:B------:R-:W-:Y:S01]  /*2330*/  LOP3.LUT R5, R3, 0x80000000, R5, 0xb8, !PT ;  /* 0x8000000003057812 */ /* 0x000fe200078eb805 */
[----:B------:R-:W-:Y:S06]  /*2340*/  BRA `(.L_x_30) ;  /* 0x00000000008c7947 */ /* 0x000fec0003800000 */
.L_x_29:
        /* <DEDUP_REMOVED lines=35> */
.L_x_30:
[----:B------:R-:W-:Y:S05]  /*2580*/  BSYNC.RECONVERGENT B0 ;  /* 0x0000000000007941 */ /* 0x000fea0003800200 */
.L_x_28:
[----:B------:R-:W-:Y:S01]  /*2590*/  DADD R24, R24, R24 ;  /* 0x0000000018187229 */ /* 0x000fe20000000018 */
[----:B------:R-:W-:Y:S01]  /*25a0*/  IMAD.MOV.U32 R6, RZ, RZ, 0x1 ;  /* 0x00000001ff067424 */ /* 0x000fe200078e00ff */
[----:B------:R-:W-:Y:S01]  /*25b0*/  FSETP.GEU.AND P1, PT, |R5|, 6.5827683646048100446e-37, PT ;  /* 0x036000000500780b */ /* 0x000fe20003f2e200 */
[----:B------:R-:W-:Y:S01]  /*25c0*/  IMAD.MOV.U32 R10, RZ, RZ, R4 ;  /* 0x000000ffff0a7224 */ /* 0x000fe200078e0004 */
[----:B------:R-:W-:Y:S01]  /*25d0*/  BSSY.RECONVERGENT B6, `(.L_x_31) ;  /* 0x0000015000067945 */ /* 0x000fe20003800200 */
[----:B------:R-:W-:Y:S01]  /*25e0*/  IMAD.MOV.U32 R11, RZ, RZ, R5 ;  /* 0x000000ffff0b7224 */ /* 0x000fe200078e0005 */
        /* <DEDUP_REMOVED lines=17> */
[----:B------:R-:W-:Y:S01]  /*2700*/  MOV R6, R4 ;  /* 0x0000000400067202 */ /* 0x000fe20000000f00 */
[----:B------:R-:W-:-:S07]  /*2710*/  IMAD.MOV.U32 R7, RZ, RZ, R5 ;  /* 0x000000ffff077224 */ /* 0x000fce00078e0005 */
.L_x_32:
[----:B------:R-:W-:Y:S05]  /*2720*/  BSYNC.RECONVERGENT B6 ;  /* 0x0000000000067941 */ /* 0x000fea0003800200 */
.L_x_31:
[----:B------:R-:W-:Y:S02]  /*2730*/  IMAD.MOV.U32 R4, RZ, RZ, R6 ;  /* 0x000000ffff047224 */ /* 0x000fe400078e0006 */
[----:B------:R-:W-:-:S07]  /*2740*/  IMAD.MOV.U32 R5, RZ, RZ, R7 ;  /* 0x000000ffff057224 */ /* 0x000fce00078e0007 */
.L_x_25:
[----:B------:R-:W-:Y:S05]  /*2750*/  BSYNC.RECONVERGENT B7 ;  /* 0x0000000000077941 */ /* 0x000fea0003800200 */
.L_x_21:
[----:B------:R-:W2:Y:S01]  /*2760*/  LDL R20, [R1+0x10] ;  /* 0x0000100001147983 */ /* 0x000ea20000100800 */
[----:B------:R0:W-:Y:S05]  /*2770*/  BMOV.32 B6, R2 ;  /* 0x0000000206007356 */ /* 0x0001ea0000000000 */
[----:B------:R-:W2:Y:S01]  /*2780*/  LDL R21, [R1+0x14] ;  /* 0x0000140001157983 */ /* 0x000ea20000100800 */
[----:B------:R1:W-:Y:S05]  /*2790*/  BMOV.32 B7, R16 ;  /* 0x0000001007007356 */ /* 0x0003ea0000000000 */
[----:B------:R-:W-:Y:S01]  /*27a0*/  DADD R4, R4, R18 ;  /* 0x0000000004047229 */ /* 0x000fe20000000012 */
[----:B0-----:R-:W2:Y:S04]  /*27b0*/  LDL R2, [R1] ;  /* 0x0000000001027983 */ /* 0x001ea80000100800 */
[----:B-1----:R-:W2:Y:S04]  /*27c0*/  LDL R16, [R1+0x4] ;  /* 0x0000040001107983 */ /* 0x002ea80000100800 */
[----:B------:R-:W2:Y:S04]  /*27d0*/  LDL R18, [R1+0x8] ;  /* 0x0000080001127983 */ /* 0x000ea80000100800 */
        /* <DEDUP_REMOVED lines=14> */
[----:B------:R0:W2:Y:S02]  /*28c0*/  LDL R39, [R1+0x4c] ;  /* 0x00004c0001277983 */ /* 0x0000a40000100800 */
[----:B0-----:R-:W-:Y:S01]  /*28d0*/  VIADD R1, R1, 0x50 ;  /* 0x0000005001017836 */ /* 0x001fe20000000000 */
[----:B--2---:R-:W-:Y:S06]  /*28e0*/  RET.REL.NODEC R20 `(_Z15integrateKernelPd13UI_Func_IndexddiS_S_dddd) ;  /* 0xffffffd414c47950 */ /* 0x004fec0003c3ffff */
        .type           $_Z15integrateKernelPd13UI_Func_IndexddiS_S_dddd$_Z14tryplet_uifuntddddd,@function
        .size           $_Z15integrateKernelPd13UI_Func_IndexddiS_S_dddd$_Z14tryplet_uifuntddddd,($_Z15integrateKernelPd13UI_Func_IndexddiS_S_dddd$_Z9sc_uifuncddddd - $_Z15integrateKernelPd13UI_Func_IndexddiS_S_dddd$_Z14tryplet_uifuntddddd)
$_Z15integrateKernelPd13UI_Func_IndexddiS_S_dddd$_Z14tryplet_uifuntddddd:
        /* <DEDUP_REMOVED lines=14> */
[----:B------:R1:W-:Y:S04]  /*29d0*/  STL [R1+0x4], R16 ;  /* 0x0000041001007387 */ /* 0x0003e80000100800 */
[----:B------:R2:W-:Y:S01]  /*29e0*/  STL [R1], R2 ;  /* 0x0000000201007387 */ /* 0x0005e20000100800 */
[----:B0-----:R-:W0:Y:S05]  /*29f0*/  BMOV.32.CLEAR R17, B8 ;  /* 0x0000000008117355 */ /* 0x001e2a0000100000 */
[----:B-1----:R-:W1:Y:S05]  /*2a00*/  BMOV.32.CLEAR R16, B7 ;  /* 0x0000000007107355 */ /* 0x002e6a0000100000 */
[----:B--2---:R-:W2:Y:S05]  /*2a10*/  BMOV.32.CLEAR R2, B6 ;  /* 0x0000000006027355 */ /* 0x004eaa0000100000 */
[----:B------:R3:W-:Y:S04]  /*2a20*/  STL [R1+0x48], R37 ;  /* 0x0000482501007387 */ /* 0x0007e80000100800 */
[----:B------:R4:W-:Y:S04]  /*2a30*/  STL [R1+0x44], R36 ;  /* 0x0000442401007387 */ /* 0x0009e80000100800 */
[----:B------:R5:W-:Y:S01]  /*2a40*/  STL [R1+0x30], R27 ;  /* 0x0000301b01007387 */ /* 0x000be20000100800 */
[----:B---3--:R-:W-:-:S03]  /*2a50*/  IMAD.MOV.U32 R37, RZ, RZ, R7 ;  /* 0x000000ffff257224 */ /* 0x008fc600078e0007 */
[----:B------:R3:W-:Y:S01]  /*2a60*/  STL [R1+0x2c], R26 ;  /* 0x00002c1a01007387 */ /* 0x0007e20000100800 */
[----:B----4-:R-:W-:-:S03]  /*2a70*/  IMAD.MOV.U32 R36, RZ, RZ, R6 ;  /* 0x000000ffff247224 */ /* 0x010fc600078e0006 */
[----:B------:R4:W-:Y:S01]  /*2a80*/  STL [R1+0x28], R25 ;  /* 0x0000281901007387 */ /* 0x0009e20000100800 */
[----:B-----5:R-:W-:-:S03]  /*2a90*/  IMAD.MOV.U32 R27, RZ, RZ, R5 ;  /* 0x000000ffff1b7224 */ /* 0x020fc600078e0005 */
        /* <DEDUP_REMOVED lines=9> */
[----:B----4-:R-:W-:Y:S02]  /*2b30*/  IMAD.MOV.U32 R22, RZ, RZ, R8 ;  /* 0x000000ffff167224 */ /* 0x010fe400078e0008 */
[----:B-----5:R-:W-:Y:S02]  /*2b40*/  IMAD.MOV.U32 R19, RZ, RZ, R13 ;  /* 0x000000ffff137224 */ /* 0x020fe400078e000d */
[----:B---3--:R-:W-:Y:S01]  /*2b50*/  IMAD.MOV.U32 R18, RZ, RZ, R12 ;  /* 0x000000ffff127224 */ /* 0x008fe200078e000c */
[----:B------:R-:W3:Y:S01]  /*2b60*/  LDC.64 R28, c[0x0][0x358] ;  /* 0x0000d600ff1c7b82 */ /* 0x000ee20000000a00 */
[----:B------:R-:W-:Y:S01]  /*2b70*/  DSETP.NEU.AND P0, PT, |R26|, +INF , PT ;  /* 0x7ff000001a00742a */ /* 0x000fe20003f0d200 */
[----:B------:R-:W-:-:S13]  /*2b80*/  BSSY.RECONVERGENT B7, `(.L_x_33) ;  /* 0x000001c000077945 */ /* 0x000fda0003800200 */
[----:B------:R-:W-:Y:S01]  /*2b90*/  @!P0 DMUL R4, RZ, R26 ;  /* 0x0000001aff048228 */ /* 0x000fe20000000000 */
[----:B------:R-:W-:Y:S01]  /*2ba0*/  @!P0 IMAD.MOV.U32 R6, RZ, RZ, 0x1 ;  /* 0x00000001ff068424 */ /* 0x000fe200078e00ff */
[----:B012---:R-:W-:Y:S09]  /*2bb0*/  @!P0 BRA `(.L_x_34) ;  /* 0x0000000000608947 */ /* 0x007ff20003800000 */
        /* <DEDUP_REMOVED lines=21> */
[----:B---3--:R-:W-:Y:S05]  /*2d10*/  CALL.REL.NOINC `($_Z15integrateKernelPd13UI_Func_IndexddiS_S_dddd$__internal_trig_reduction_slowpathd) ;  /* 0x000000b0006c7944 */ /* 0x008fea0003c00000 */
.L_x_36:
[----:B------:R-:W-:Y:S05]  /*2d20*/  BSYNC.RECONVERGENT B6 ;  /* 0x0000000000067941 */ /* 0x000fea0003800200 */
.L_x_35:
[----:B------:R-:W-:-:S07]  /*2d30*/  VIADD R6, R6, 0x1 ;  /* 0x0000000106067836 */ /* 0x000fce0000000000 */
.L_x_34:
[----:B------:R-:W-:Y:S05]  /*2d40*/  BSYNC.RECONVERGENT B7 ;  /* 0x0000000000077941 */ /* 0x000fea0003800200 */
.L_x_33:
[----:B------:R-:W0:Y:S01]  /*2d50*/  LDCU.64 UR4, c[0x4][0x10] ;  /* 0x01000200ff0477ac */ /* 0x000e220008000a00 */
[----:B------:R-:W-:Y:S01]  /*2d60*/  IMAD.SHL.U32 R0, R6, 0x40, RZ ;  /* 0x0000004006007824 */ /* 0x000fe200078e00ff */
[----:B---3--:R-:W-:Y:S02]  /*2d70*/  R2UR UR6, R28 ;  /* 0x000000001c0672ca */ /* 0x008fe400000e0000 */
        /* <DEDUP_REMOVED lines=58> */
.L_x_40:
[----:B------:R-:W-:Y:S05]  /*3120*/  BSYNC.RECONVERGENT B6 ;  /* 0x0000000000067941 */ /* 0x000fea0003800200 */
.L_x_39:
[----:B------:R-:W-:-:S07]  /*3130*/  VIADD R6, R6, 0x1 ;  /* 0x0000000106067836 */ /* 0x000fce0000000000 */
.L_x_38:
[----:B------:R-:W-:Y:S05]  /*3140*/  BSYNC.RECONVERGENT B7 ;  /* 0x0000000000077941 */ /* 0x000fea0003800200 */
.L_x_37:
        /* <DEDUP_REMOVED lines=13> */
[----:B------:R-:W-:Y:S01]  /*3220*/  DMUL R38, R4, R4 ;  /* 0x0000000404267228 */ /* 0x000fe20000000000 */
[----:B------:R-:W-:Y:S01]  /*3230*/  MOV R42, 0x20fd8164 ;  /* 0x20fd8164002a7802 */ /* 0x000fe20000000f00 */
[----:B------:R-:W-:Y:S01]  /*3240*/  DADD R18, R18, R18 ;  /* 0x0000000012127229 */ /* 0x000fe20000000012 */
[----:B------:R-:W-:Y:S01]  /*3250*/  ISETP.NE.U32.AND P0, PT, R0, 0x1, PT ;  /* 0x000000010000780c */ /* 0x000fe20003f05070 */
[----:B------:R-:W-:Y:S01]  /*3260*/  IMAD.MOV.U32 R0, RZ, RZ, 0x3da8ff83 ;  /* 0x3da8ff83ff007424 */ /* 0x000fe200078e00ff */
[----:B------:R-:W-:Y:S01]  /*3270*/  DADD R30, R30, R30 ;  /* 0x000000001e1e7229 */ /* 0x000fe2000000001e */
[----:B------:R-:W-:Y:S01]  /*3280*/  BSSY.RECONVERGENT B6, `(.L_x_41) ;  /* 0x000002c000067945 */ /* 0x000fe20003800200 */
[----:B------:R-:W-:Y:S01]  /*3290*/  FSEL R42, R42, -8.06006814911005101289e+34, !P0 ;  /* 0xf9785eba2a2a7808 */ /* 0x000fe20004000000 */
[----:B------:R-:W-:Y:S01]  /*32a0*/  DSETP.NEU.AND P1, PT, |R26|, +INF , PT ;  /* 0x7ff000001a00742a */ /* 0x000fe20003f2d200 */
        /* <DEDUP_REMOVED lines=41> */
.L_x_42:
[----:B------:R-:W-:Y:S05]  /*3540*/  BSYNC.RECONVERGENT B6 ;  /* 0x0000000000067941 */ /* 0x000fea0003800200 */
.L_x_41:
        /* <DEDUP_REMOVED lines=15> */
[----:B------:R-:W-:Y:S01]  /*3640*/  IMAD.MOV.U32 R7, RZ, RZ, 0x3e112e0b ;  /* 0x3e112e0bff077424 */ /* 0x000fe200078e00ff */
[----:B------:R-:W-:Y:S01]  /*3650*/  ISETP.NE.U32.AND P0, PT, R0, 0x1, PT ;  /* 0x000000010000780c */ /* 0x000fe20003f05070 */
[----:B------:R-:W-:Y:S01]  /*3660*/  IMAD.MOV.U32 R0, RZ, RZ, 0x3da8ff83 ;  /* 0x3da8ff83ff007424 */ /* 0x000fe200078e00ff */
[----:B------:R-:W-:Y:S02]  /*3670*/  BSSY.RECONVERGENT B8, `(.L_x_43) ;  /* 0x00006c6000087945 */ /* 0x000fe40003800200 */
        /* <DEDUP_REMOVED lines=13> */
[----:B------:R-:W-:-:S03]  /*3750*/  IMAD.MOV.U32 R6, RZ, RZ, -0x17d9296b ;  /* 0xe826d695ff067424 */ /* 0x000fc600078e00ff */
[----:B------:R-:W-:-:S10]  /*3760*/  DADD R4, RZ, -R8 ;  /* 0x00000000ff047229 */ /* 0x000fd40000000808 */
[----:B------:R-:W-:Y:S02]  /*3770*/  FSEL R22, R8, R4, !P0 ;  /* 0x0000000408167208 */ /* 0x000fe40004000000 */
[----:B------:R-:W-:Y:S01]  /*3780*/  FSEL R23, R9, R5, !P0 ;  /* 0x0000000509177208 */ /* 0x000fe20004000000 */
[----:B------:R-:W-:-:S05]  /*3790*/  DSETP.GEU.AND P0, PT, |R38|, R6, PT ;  /* 0x000000062600722a */ /* 0x000fca0003f0e200 */
[----:B------:R-:W-:-:S09]  /*37a0*/  DMUL R22, R24, |R22| ;  /* 0x4000001618167228 */ /* 0x000fd20000000000 */
[----:B------:R-:W-:Y:S05]  /*37b0*/  @P0 BRA `(.L_x_44) ;  /* 0x0000002800200947 */ /* 0x000fea0003800000 */
[----:B------:R-:W-:-:S14]  /*37c0*/  DSETP.GEU.AND P0, PT, |R22|, R6, PT ;  /* 0x000000061600722a */ /* 0x000fdc0003f0e200 */
        /* <DEDUP_REMOVED lines=19> */
.L_x_47:
[----:B------:R-:W-:Y:S05]  /*3900*/  BSYNC.RECONVERGENT B6 ;  /* 0x0000000000067941 */ /* 0x000fea0003800200 */
.L_x_46:
[----:B------:R-:W-:Y:S01]  /*3910*/  IMAD.MOV.U32 R30, RZ, RZ, R4 ;  /* 0x000000ffff1e7224 */ /* 0x000fe200078e0004 */
[----:B------:R-:W-:Y:S01]  /*3920*/  CS2R R18, SRZ ;  /* 0x0000000000127805 */ /* 0x000fe2000001ff00 */
[----:B------:R-:W-:Y:S01]  /*3930*/  IMAD.MOV.U32 R31, RZ, RZ, R5 ;  /* 0x000000ffff1f7224 */ /* 0x000fe200078e0005 */
[----:B------:R-:W-:Y:S01]  /*3940*/  CS2R R38, SRZ ;  /* 0x0000000000267805 */ /* 0x000fe2000001ff00 */
[----:B------:R-:W-:Y:S06]  /*3950*/  BRA `(.L_x_48) ;  /* 0x00000068005c7947 */ /* 0x000fec0003800000 */
.L_x_45:
        /* <DEDUP_REMOVED lines=21> */
.L_x_50:
[----:B------:R-:W-:Y:S05]  /*3ab0*/  BSYNC.RECONVERGENT B6 ;  /* 0x0000000000067941 */ /* 0x000fea0003800200 */
.L_x_49:
        /* <DEDUP_REMOVED lines=49> */
[----:B------:R-:W-:Y:S01]  /*3dd0*/  DFMA R12, R8, R12, R8 ;  /* 0x0000000c080c722b */ /* 0x000fe20000000008 */
[----:B------:R-:W-:-:S07]  /*3de0*/  IMAD.MOV.U32 R8, RZ, RZ, RZ ;  /* 0x000000ffff087224 */ /* 0x000fce00078e00ff */
[----:B------:R-:W-:-:S08]  /*3df0*/  DFMA R12, -R12, R10, R14 ;  /* 0x0000000a0c0c722b */ /* 0x000fd0000000010e */
        /* <DEDUP_REMOVED lines=12> */
.L_x_52:
        /* <DEDUP_REMOVED lines=35> */
.L_x_53:
[----:B------:R-:W-:Y:S05]  /*40f0*/  BSYNC.RECONVERGENT B0 ;  /* 0x0000000000007941 */ /* 0x000fea0003800200 */
.L_x_51:
[----:B------:R-:W-:Y:S01]  /*4100*/  DSETP.NEU.AND P0, PT, |R26|, +INF , PT ;  /* 0x7ff000001a00742a */ /* 0x000fe20003f0d200 */
[----:B------:R-:W-:-:S13]  /*4110*/  BSSY.RECONVERGENT B6, `(.L_x_54) ;  /* 0x0000019000067945 */ /* 0x000fda0003800200 */
[----:B------:R-:W-:Y:S01]  /*4120*/  @!P0 DMUL R4, RZ, R26 ;  /* 0x0000001aff048228 */ /* 0x000fe20000000000 */
[----:B------:R-:W-:Y:S01]  /*4130*/  @!P0 MOV R6, RZ ;  /* 0x000000ff00068202 */ /* 0x000fe20000000f00 */
[----:B------:R-:W-:Y:S09]  /*4140*/  @!P0 BRA `(.L_x_55) ;  /* 0x0000000000548947 */ /* 0x000ff20003800000 */
        /* <DEDUP_REMOVED lines=21> */
.L_x_55:
[----:B------:R-:W-:Y:S05]  /*42a0*/  BSYNC.RECONVERGENT B6 ;  /* 0x0000000000067941 */ /* 0x000fea0003800200 */
.L_x_54:
        /* <DEDUP_REMOVED lines=15> */
[----:B------:R-:W-:Y:S01]  /*43a0*/  MOV R20, 0x4500 ;  /* 0x0000450000147802 */ /* 0x000fe20000000f00 */
[----:B------:R-:W-:Y:S01]  /*43b0*/  IMAD.MOV.U32 R21, RZ, RZ, 0x0 ;  /* 0x00000000ff157424 */ /* 0x000fe200078e00ff */
        /* <DEDUP_REMOVED lines=18> */
[----:B------:R-:W-:-:S11]  /*44e0*/  DADD R4, -RZ, |R30| ;  /* 0x00000000ff047229 */ /* 0x000fd6000000051e */
[----:B------:R-:W-:Y:S05]  /*44f0*/  CALL.REL.NOINC `($_Z15integrateKernelPd13UI_Func_IndexddiS_S_dddd$__internal_accurate_pow) ;  /* 0x0000008c00647944 */ /* 0x000fea0003c00000 */
[----:B------:R-:W-:Y:S01]  /*4500*/  DADD R6, R30, 2 ;  /* 0x400000001e067429 */ /* 0x000fe20000000000 */
[----:B------:R-:W-:Y:S01]  /*4510*/  BSSY.RECONVERGENT B0, `(.L_x_56) ;  /* 0x000000f000007945 */ /* 0x000fe20003800200 */
[----:B------:R-:W-:Y:S02]  /*4520*/  DSETP.NEU.AND P0, PT, |R26|, +INF , PT ;  /* 0x7ff000001a00742a */ /* 0x000fe40003f0d200 */
[C---:B------:R-:W-:Y:S02]  /*4530*/  DSETP.NEU.AND P2, PT, R30.reuse, RZ, PT ;  /* 0x000000ff1e00722a */ /* 0x040fe40003f4d000 */
[----:B------:R-:W-:-:S04]  /*4540*/  DSETP.NEU.AND P1, PT, R30, 1, PT ;  /* 0x3ff000001e00742a */ /* 0x000fc80003f2d000 */
[----:B------:R-:W-:-:S04]  /*4550*/  LOP3.LUT R6, R7, 0x7ff00000, RZ, 0xc0, !PT ;  /* 0x7ff0000007067812 */ /* 0x000fc800078ec0ff */
[----:B------:R-:W-:Y:S02]  /*4560*/  ISETP.NE.AND P3, PT, R6, 0x7ff00000, PT ;  /* 0x7ff000000600780c */ /* 0x000fe40003f65270 */
[----:B------:R-:W-:Y:S02]  /*4570*/  @!P0 DMUL R6, RZ, R26 ;  /* 0x0000001aff068228 */ /* 0x000fe40000000000 */
[----:B------:R-:W-:-:S09]  /*4580*/  @!P2 CS2R R4, SRZ ;  /* 0x000000000004a805 */ /* 0x000fd2000001ff00 */
[----:B------:R-:W-:Y:S05]  /*4590*/  @P3 BRA `(.L_x_57) ;  /* 0x0000000000183947 */ /* 0x000fea0003800000 */
[----:B------:R-:W-:-:S14]  /*45a0*/  DSETP.NAN.AND P2, PT, R30, R30, PT ;  /* 0x0000001e1e00722a */ /* 0x000fdc0003f48000 */
[----:B------:R-:W-:Y:S01]  /*45b0*/  @P2 DADD R4, R30, 2 ;  /* 0x400000001e042429 */ /* 0x000fe20000000000 */
[----:B------:R-:W-:Y:S10]  /*45c0*/  @P2 BRA `(.L_x_57) ;  /* 0x00000000000c2947 */ /* 0x000ff40003800000 */
[----:B------:R-:W-:-:S14]  /*45d0*/  DSETP.NEU.AND P2, PT, |R30|, +INF , PT ;  /* 0x7ff000001e00742a */ /* 0x000fdc0003f4d200 */
[----:B------:R-:W-:Y:S02]  /*45e0*/  @!P2 IMAD.MOV.U32 R4, RZ, RZ, 0x0 ;  /* 0x00000000ff04a424 */ /* 0x000fe400078e00ff */
[----:B------:R-:W-:-:S07]  /*45f0*/  @!P2 IMAD.MOV.U32 R5, RZ, RZ, 0x7ff00000 ;  /* 0x7ff00000ff05a424 */ /* 0x000fce00078e00ff */
.L_x_57:
[----:B------:R-:W-:Y:S05]  /*4600*/  BSYNC.RECONVERGENT B0 ;  /* 0x0000000000007941 */ /* 0x000fea0003800200 */
.L_x_56:
[----:B------:R-:W-:Y:S01]  /*4610*/  BSSY.RECONVERGENT B6, `(.L_x_58) ;  /* 0x000001d000067945 */ /* 0x000fe20003800200 */
[----:B------:R-:W-:Y:S01]  /*4620*/  FSEL R30, R4, RZ, P1 ;  /* 0x000000ff041e7208 */ /* 0x000fe20000800000 */
[----:B------:R-:W-:Y:S01]  /*4630*/  @!P0 IMAD.MOV.U32 R0, RZ, RZ, RZ ;  /* 0x000000ffff008224 */ /* 0x000fe200078e00ff */
[----:B------:R-:W-:Y:S01]  /*4640*/  FSEL R31, R5, 1.875, P1 ;  /* 0x3ff00000051f7808 */ /* 0x000fe20000800000 */
[----:B------:R-:W-:Y:S06]  /*4650*/  @!P0 BRA `(.L_x_59) ;  /* 0x0000000000608947 */ /* 0x000fec0003800000 */
[----:B------:R-:W-:Y:S01]  /*4660*/  UMOV UR4, 0x6dc9c883 ;  /* 0x6dc9c88300047882 */ /* 0x000fe20000000000 */
[----:B------:R-:W-:Y:S01]  /*4670*/  UMOV UR5, 0x3fe45f30 ;  /* 0x3fe45f3000057882 */ /* 0x000fe20000000000 */
[C---:B------:R-:W-:Y:S02]  /*4680*/  DSETP.GE.AND P0, PT, |R26|.reuse, 2.14748364800000000000e+09, PT ;  /* 0x41e000001a00742a */ /* 0x040fe40003f06200 */
[----:B------:R-:W-:Y:S01]  /*4690*/  DMUL R4, R26, UR4 ;  /* 0x000000041a047c28 */ /* 0x000fe20008000000 */
[----:B------:R-:W-:Y:S01]  /*46a0*/  UMOV UR4, 0x54442d18 ;  /* 0x54442d1800047882 */ /* 0x000fe20000000000 */
[----:B------:R-:W-:-:S04]  /*46b0*/  UMOV UR5, 0x3ff921fb ;  /* 0x3ff921fb00057882 */ /* 0x000fc80000000000 */
        /* <DEDUP_REMOVED lines=15> */
[----:B------:R-:W-:Y:S02]  /*47b0*/  IMAD.MOV.U32 R0, RZ, RZ, R6 ;  /* 0x000000ffff007224 */ /* 0x000fe400078e0006 */
[----:B------:R-:W-:Y:S02]  /*47c0*/  IMAD.MOV.U32 R6, RZ, RZ, R4 ;  /* 0x000000ffff067224 */ /* 0x000fe400078e0004 */
[----:B------:R-:W-:-:S07]  /*47d0*/  IMAD.MOV.U32 R7, RZ, RZ, R5 ;  /* 0x000000ffff077224 */ /* 0x000fce00078e0005 */
.L_x_59:
[----:B------:R-:W-:Y:S05]  /*47e0*/  BSYNC.RECONVERGENT B6 ;  /* 0x0000000000067941 */ /* 0x000fea0003800200 */
.L_x_58:
        /* <DEDUP_REMOVED lines=21> */
[----:B------:R-:W-:Y:S01]  /*4940*/  DFMA R8, R4, R8, R10 ;  /* 0x000000080408722b */ /* 0x000fe2000000000a */
[----:B------:R-:W0:Y:S01]  /*4950*/  MUFU.RCP64H R11, R23 ;  /* 0x00000017000b7308 */ /* 0x000e220000001800 */
[----:B------:R-:W-:-:S06]  /*4960*/  IMAD.MOV.U32 R10, RZ, RZ, 0x1 ;  /* 0x00000001ff0a7424 */ /* 0x000fcc00078e00ff */
[----:B---3--:R-:W-:-:S08]  /*4970*/  DFMA R8, R4, R8, R12 ;  /* 0x000000080408722b */ /* 0x008fd0000000000c */
[----:B------:R-:W-:-:S08]  /*4980*/  DFMA R8, R4, R8, R14 ;  /* 0x000000080408722b */ /* 0x000fd0000000000e */
[----:B----4-:R-:W-:-:S08]  /*4990*/  DFMA R8, R4, R8, R32 ;  /* 0x000000080408722b */ /* 0x010fd00000000020 */
[----:B------:R-:W-:-:S08]  /*49a0*/  DFMA R8, R4, R8, R34 ;  /* 0x000000080408722b */ /* 0x000fd00000000022 */
[----:B------:R-:W-:Y:S02]  /*49b0*/  DFMA R6, R8, R6, R6 ;  /* 0x000000060806722b */ /* 0x000fe40000000006 */
[----:B------:R-:W-:Y:S02]  /*49c0*/  DFMA R4, R4, R8, 1 ;  /* 0x3ff000000404742b */ /* 0x000fe40000000008 */
[----:B0-----:R-:W-:-:S08]  /*49d0*/  DFMA R8, -R22, R10, 1 ;  /* 0x3ff000001608742b */ /* 0x001fd0000000010a */
[----:B------:R-:W-:Y:S01]  /*49e0*/  FSEL R6, R4, R6, !P0 ;  /* 0x0000000604067208 */ /* 0x000fe20004000000 */
[----:B------:R-:W-:Y:S01]  /*49f0*/  DFMA R8, R8, R8, R8 ;  /* 0x000000080808722b */ /* 0x000fe20000000008 */
[----:B------:R-:W-:Y:S02]  /*4a00*/  FSEL R7, R5, R7, !P0 ;  /* 0x0000000705077208 */ /* 0x000fe40004000000 */
[----:B------:R-:W-:-:S04]  /*4a10*/  LOP3.LUT P0, RZ, R0, 0x2, RZ, 0xc0, !PT ;  /* 0x0000000200ff7812 */ /* 0x000fc8000780c0ff */
[----:B------:R-:W-:Y:S02]  /*4a20*/  DADD R4, RZ, -R6 ;  /* 0x00000000ff047229 */ /* 0x000fe40000000806 */
[----:B------:R-:W-:-:S08]  /*4a30*/  DFMA R8, R10, R8, R10 ;  /* 0x000000080a08722b */ /* 0x000fd0000000000a */
[----:B------:R-:W-:Y:S02]  /*4a40*/  FSEL R4, R6, R4, !P0 ;  /* 0x0000000406047208 */ /* 0x000fe40004000000 */
[----:B------:R-:W-:Y:S01]  /*4a50*/  FSEL R5, R7, R5, !P0 ;  /* 0x0000000507057208 */ /* 0x000fe20004000000 */
[----:B------:R-:W-:-:S05]  /*4a60*/  DFMA R6, -R22, R8, 1 ;  /* 0x3ff000001606742b */ /* 0x000fca0000000108 */
[----:B------:R-:W-:-:S03]  /*4a70*/  DMUL R4, R4, R4 ;  /* 0x0000000404047228 */ /* 0x000fc60000000000 */
[----:B------:R-:W-:-:S05]  /*4a80*/  DFMA R6, R8, R6, R8 ;  /* 0x000000060806722b */ /* 0x000fca0000000008 */
[----:B------:R-:W-:-:S08]  /*4a90*/  DMUL R4, R24, R4 ;  /* 0x0000000418047228 */ /* 0x000fd00000000000 */
[----:B------:R-:W-:Y:S02]  /*4aa0*/  DMUL R44, R4, R6 ;  /* 0x00000006042c7228 */ /* 0x000fe40000000000 */
[----:B------:R-:W-:-:S06]  /*4ab0*/  FSETP.GEU.AND P1, PT, |R5|, 6.5827683646048100446e-37, PT ;  /* 0x036000000500780b */ /* 0x000fcc0003f2e200 */
        /* <DEDUP_REMOVED lines=10> */
[----:B------:R-:W-:Y:S02]  /*4b60*/  IMAD.MOV.U32 R44, RZ, RZ, R4 ;  /* 0x000000ffff2c7224 */ /* 0x000fe400078e0004 */
[----:B------:R-:W-:-:S07]  /*4b70*/  IMAD.MOV.U32 R45, RZ, RZ, R5 ;  /* 0x000000ffff2d7224 */ /* 0x000fce00078e0005 */
.L_x_61:
[----:B------:R-:W-:Y:S05]  /*4b80*/  BSYNC.RECONVERGENT B6 ;  /* 0x0000000000067941 */ /* 0x000fea0003800200 */
.L_x_60:
[----:B------:R-:W-:Y:S01]  /*4b90*/  DADD R4, -RZ, |R44| ;  /* 0x00000000ff047229 */ /* 0x000fe2000000052c */
[----:B------:R-:W-:Y:S01]  /*4ba0*/  MOV R20, 0x4bd0 ;  /* 0x00004bd000147802 */ /* 0x000fe20000000f00 */
[----:B------:R-:W-:-:S09]  /*4bb0*/  IMAD.MOV.U32 R21, RZ, RZ, 0x0 ;  /* 0x00000000ff157424 */ /* 0x000fd200078e00ff */
[----:B------:R-:W-:Y:S05]  /*4bc0*/  CALL.REL.NOINC `($_Z15integrateKernelPd13UI_Func_IndexddiS_S_dddd$__internal_accurate_pow) ;  /* 0x0000008400b07944 */ /* 0x000fea0003c00000 */
[----:B------:R-:W0:Y:S01]  /*4bd0*/  MUFU.RCP64H R7, R23 ;  /* 0x0000001700077308 */ /* 0x000e220000001800 */
[----:B------:R-:W-:Y:S01]  /*4be0*/  IMAD.MOV.U32 R6, RZ, RZ, 0x1 ;  /* 0x00000001ff067424 */ /* 0x000fe200078e00ff */
[----:B------:R-:W-:Y:S01]  /*4bf0*/  MOV R11, R19 ;  /* 0x00000013000b7202 */ /* 0x000fe20000000f00 */
[----:B------:R-:W-:Y:S01]  /*4c00*/  IMAD.MOV.U32 R10, RZ, RZ, R18 ;  /* 0x000000ffff0a7224 */ /* 0x000fe200078e0012 */
[----:B------:R-:W-:Y:S01]  /*4c10*/  DSETP.NEU.AND P2, PT, R44, RZ, PT ;  /* 0x000000ff2c00722a */ /* 0x000fe20003f4d000 */
[----:B------:R-:W-:Y:S01]  /*4c20*/  BSSY.RECONVERGENT B0, `(.L_x_62) ;  /* 0x0000019000007945 */ /* 0x000fe20003800200 */
[----:B------:R-:W-:Y:S01]  /*4c30*/  IMAD.MOV.U32 R38, RZ, RZ, R4 ;  /* 0x000000ffff267224 */ /* 0x000fe200078e0004 */
[----:B------:R-:W-:Y:S01]  /*4c40*/  FSETP.GEU.AND P1, PT, |R19|, 6.5827683646048100446e-37, PT ;  /* 0x036000001300780b */ /* 0x000fe20003f2e200 */
[----:B------:R-:W-:Y:S01]  /*4c50*/  IMAD.MOV.U32 R39, RZ, RZ, R5 ;  /* 0x000000ffff277224 */ /* 0x000fe200078e0005 */
[----:B0-----:R-:W-:-:S09]  /*4c60*/  DFMA R8, -R22, R6, 1 ;  /* 0x3ff000001608742b */ /* 0x001fd20000000106 */
[----:B------:R-:W-:Y:S01]  /*4c70*/  @!P2 CS2R R38, SRZ ;  /* 0x000000000026a805 */ /* 0x000fe2000001ff00 */
[----:B------:R-:W-:-:S08]  /*4c80*/  DFMA R8, R8, R8, R8 ;  /* 0x000000080808722b */ /* 0x000fd00000000008 */
[----:B------:R-:W-:-:S08]  /*4c90*/  DFMA R8, R6, R8, R6 ;  /* 0x000000080608722b */ /* 0x000fd00000000006 */
[----:B------:R-:W-:-:S08]  /*4ca0*/  DFMA R6, -R22, R8, 1 ;  /* 0x3ff000001606742b */ /* 0x000fd00000000108 */
[----:B------:R-:W-:Y:S02]  /*4cb0*/  DFMA R12, R8, R6, R8 ;  /* 0x00000006080c722b */ /* 0x000fe40000000008 */
[----:B------:R-:W-:-:S06]  /*4cc0*/  DADD R8, R44, 2 ;  /* 0x400000002c087429 */ /* 0x000fcc0000000000 */
[----:B------:R-:W-:-:S04]  /*4cd0*/  DMUL R6, R12, R10 ;  /* 0x0000000a0c067228 */ /* 0x000fc80000000000 */
[----:B------:R-:W-:-:S04]  /*4ce0*/  LOP3.LUT R8, R9, 0x7ff00000, RZ, 0xc0, !PT ;  /* 0x7ff0000009087812 */ /* 0x000fc800078ec0ff */
[----:B------:R-:W-:Y:S01]  /*4cf0*/  DFMA R10, -R22, R6, R10 ;  /* 0x00000006160a722b */ /* 0x000fe2000000010a */
[----:B------:R-:W-:-:S07]  /*4d00*/  ISETP.NE.AND P3, PT, R8, 0x7ff00000, PT ;  /* 0x7ff000000800780c */ /* 0x000fce0003f65270 */
[----:B------:R-:W-:-:S10]  /*4d10*/  DFMA R6, R12, R10, R6 ;  /* 0x0000000a0c06722b */ /* 0x000fd40000000006 */
[----:B------:R-:W-:-:S05]  /*4d20*/  FFMA R0, RZ, R23, R7 ;  /* 0x00000017ff007223 */ /* 0x000fca0000000007 */
[----:B------:R-:W-:Y:S01]  /*4d30*/  FSETP.GT.AND P0, PT, |R0|, 1.469367938527859385e-39, PT ;  /* 0x001000000000780b */ /* 0x000fe20003f04200 */
[----:B------:R-:W-:-:S12]  /*4d40*/  @P3 BRA `(.L_x_63) ;  /* 0x0000000000183947 */ /* 0x000fd80003800000 */
[----:B------:R-:W-:-:S14]  /*4d50*/  DSETP.NAN.AND P2, PT, R44, R44, PT ;  /* 0x0000002c2c00722a */ /* 0x000fdc0003f48000 */
[----:B------:R-:W-:Y:S01]  /*4d60*/  @P2 DADD R38, R44, 2 ;  /* 0x400000002c262429 */ /* 0x000fe20000000000 */
[----:B------:R-:W-:Y:S10]  /*4d70*/  @P2 BRA `(.L_x_63) ;  /* 0x00000000000c2947 */ /* 0x000ff40003800000 */
[----:B------:R-:W-:-:S14]  /*4d80*/  DSETP.NEU.AND P2, PT, |R44|, +INF , PT ;  /* 0x7ff000002c00742a */ /* 0x000fdc0003f4d200 */
[----:B------:R-:W-:Y:S02]  /*4d90*/  @!P2 IMAD.MOV.U32 R38, RZ, RZ, 0x0 ;  /* 0x00000000ff26a424 */ /* 0x000fe400078e00ff */
[----:B------:R-:W-:-:S07]  /*4da0*/  @!P2 IMAD.MOV.U32 R39, RZ, RZ, 0x7ff00000 ;  /* 0x7ff00000ff27a424 */ /* 0x000fce00078e00ff */
.L_x_63:
[----:B------:R-:W-:Y:S05]  /*4db0*/  BSYNC.RECONVERGENT B0 ;  /* 0x0000000000007941 */ /* 0x000fea0003800200 */
.L_x_62:
[----:B------:R-:W-:Y:S04]  /*4dc0*/  BSSY.RECONVERGENT B6, `(.L_x_64) ;  /* 0x000000b000067945 */ /* 0x000fe80003800200 */
[----:B------:R-:W-:Y:S05]  /*4dd0*/  @P0 BRA P1, `(.L_x_65) ;  /* 0x0000000000240947 */ /* 0x000fea0000800000 */
[----:B------:R-:W-:Y:S01]  /*4de0*/  IMAD.MOV.U32 R4, RZ, RZ, R18 ;  /* 0x000000ffff047224 */ /* 0x000fe200078e0012 */
[----:B------:R-:W-:Y:S01]  /*4df0*/  MOV R20, 0x4e50 ;  /* 0x00004e5000147802 */ /* 0x000fe20000000f00 */
[----:B------:R-:W-:Y:S02]  /*4e00*/  IMAD.MOV.U32 R5, RZ, RZ, R19 ;  /* 0x000000ffff057224 */ /* 0x000fe400078e0013 */
[----:B------:R-:W-:Y:S02]  /*4e10*/  IMAD.MOV.U32 R6, RZ, RZ, R22 ;  /* 0x000000ffff067224 */ /* 0x000fe400078e0016 */
[----:B------:R-:W-:Y:S02]  /*4e20*/  IMAD.MOV.U32 R7, RZ, RZ, R23 ;  /* 0x000000ffff077224 */ /* 0x000fe400078e0017 */
[----:B------:R-:W-:-:S07]  /*4e30*/  IMAD.MOV.U32 R21, RZ, RZ, 0x0 ;  /* 0x00000000ff157424 */ /* 0x000fce00078e00ff */
[----:B------:R-:W-:Y:S05]  /*4e40*/  CALL.REL.NOINC `($__internal_1_$__cuda_sm20_div_rn_f64_full) ;  /* 0x0000007c00687944 */ /* 0x000fea0003c00000 */
[----:B------:R-:W-:Y:S02]  /*4e50*/  IMAD.MOV.U32 R6, RZ, RZ, R4 ;  /* 0x000000ffff067224 */ /* 0x000fe400078e0004 */
[----:B------:R-:W-:-:S07]  /*4e60*/  IMAD.MOV.U32 R7, RZ, RZ, R5 ;  /* 0x000000ffff077224 */ /* 0x000fce00078e0005 */
.L_x_65:
[----:B------:R-:W-:Y:S05]  /*4e70*/  BSYNC.RECONVERGENT B6 ;  /* 0x0000000000067941 */ /* 0x000fea0003800200 */
.L_x_64:
[----:B------:R-:W0:Y:S01]  /*4e80*/  MUFU.RCP64H R5, R37 ;  /* 0x0000002500057308 */ /* 0x000e220000001800 */
[----:B------:R-:W-:Y:S01]  /*4e90*/  IMAD.MOV.U32 R4, RZ, RZ, 0x1 ;  /* 0x00000001ff047424 */ /* 0x000fe200078e00ff */
[----:B------:R-:W-:Y:S01]  /*4ea0*/  DSETP.NEU.AND P0, PT, R44, 1, PT ;  /* 0x3ff000002c00742a */ /* 0x000fe20003f0d000 */
[----:B------:R-:W-:Y:S01]  /*4eb0*/  FSETP.GEU.AND P1, PT, |R23|, 6.5827683646048100446e-37, PT ;  /* 0x036000001700780b */ /* 0x000fe20003f2e200 */
[----:B------:R-:W-:Y:S04]  /*4ec0*/  BSSY.RECONVERGENT B6, `(.L_x_66) ;  /* 0x000001a000067945 */ /* 0x000fe80003800200 */
[----:B------:R-:W-:Y:S02]  /*4ed0*/  FSEL R38, R38, RZ, P0 ;  /* 0x000000ff26267208 */ /* 0x000fe40000000000 */
[----:B------:R-:W-:-:S06]  /*4ee0*/  FSEL R39, R39, 1.875, P0 ;  /* 0x3ff0000027277808 */ /* 0x000fcc0000000000 */
[----:B------:R-:W-:Y:S02]  /*4ef0*/  DADD R38, R30, -R38 ;  /* 0x000000001e267229 */ /* 0x000fe40000000826 */
[----:B0-----:R-:W-:Y:S01]  /*4f00*/  DFMA R8, -R36, R4, 1 ;  /* 0x3ff000002408742b */ /* 0x001fe20000000104 */
[----:B------:R-:W-:Y:S02]  /*4f10*/  IMAD.MOV.U32 R30, RZ, RZ, R6 ;  /* 0x000000ffff1e7224 */ /* 0x000fe400078e0006 */
[----:B------:R-:W-:-:S05]  /*4f20*/  IMAD.MOV.U32 R31, RZ, RZ, R7 ;  /* 0x000000ffff1f7224 */ /* 0x000fca00078e0007 */
        /* <DEDUP_REMOVED lines=19> */
.L_x_67:
[----:B------:R-:W-:Y:S05]  /*5060*/  BSYNC.RECONVERGENT B6 ;  /* 0x0000000000067941 */ /* 0x000fea0003800200 */
.L_x_66:
[----:B------:R-:W-:-:S14]  /*5070*/  DSETP.GT.AND P0, PT, |R24|, 100, PT ;  /* 0x405900001800742a */ /* 0x000fdc0003f04200 */
[----:B------:R-:W-:Y:S05]  /*5080*/  @!P0 BRA `(.L_x_68) ;  /* 0x0000000000508947 */ /* 0x000fea0003800000 */
[----:B------:R-:W0:Y:S01]  /*5090*/  MUFU.RCP64H R5, R23 ;  /* 0x0000001700057308 */ /* 0x000e220000001800 */
[----:B------:R-:W-:Y:S01]  /*50a0*/  VIADD R4, R23, 0x300402 ;  /* 0x0030040217047836 */ /* 0x000fe20000000000 */
[----:B------:R-:W-:Y:S04]  /*50b0*/  BSSY.RECONVERGENT B6, `(.L_x_69) ;  /* 0x000000f000067945 */ /* 0x000fe80003800200 */
        /* <DEDUP_REMOVED lines=14> */
.L_x_70:
[----:B------:R-:W-:Y:S05]  /*51a0*/  BSYNC.RECONVERGENT B6 ;  /* 0x0000000000067941 */ /* 0x000fea0003800200 */
.L_x_69:
[----:B------:R-:W-:Y:S01]  /*51b0*/  DADD R18, -RZ, -R4 ;  /* 0x00000000ff127229 */ /* 0x000fe20000000904 */
[----:B------:R-:W-:Y:S10]  /*51c0*/  BRA `(.L_x_48) ;  /* 0x0000005000407947 */ /* 0x000ff40003800000 */
.L_x_68:
[----:B------:R-:W-:Y:S01]  /*51d0*/  UMOV UR4, 0xe826d695 ;  /* 0xe826d69500047882 */ /* 0x000fe20000000000 */
[----:B------:R-:W-:Y:S01]  /*51e0*/  UMOV UR5, 0x3e112e0b ;  /* 0x3e112e0b00057882 */ /* 0x000fe20000000000 */
[----:B------:R-:W-:Y:S01]  /*51f0*/  CS2R R18, SRZ ;  /* 0x0000000000127805 */ /* 0x000fe2000001ff00 */
[----:B------:R-:W-:-:S14]  /*5200*/  DSETP.GEU.AND P0, PT, |R24|, UR4, PT ;  /* 0x0000000418007e2a */ /* 0x000fdc000bf0e200 */
[----:B------:R-:W-:Y:S05]  /*5210*/  @!P0 BRA `(.L_x_48) ;  /* 0x00000050002c8947 */ /* 0x000fea0003800000 */
[----:B------:R-:W-:Y:S01]  /*5220*/  LOP3.LUT R5, R25, 0x7fffffff, RZ, 0xc0, !PT ;  /* 0x7fffffff19057812 */ /* 0x000fe200078ec0ff */
[----:B------:R-:W-:Y:S01]  /*5230*/  BSSY.RECONVERGENT B0, `(.L_x_71) ;  /* 0x000003a000007945 */ /* 0x000fe20003800200 */
[----:B------:R-:W-:Y:S02]  /*5240*/  IMAD.MOV.U32 R44, RZ, RZ, R24 ;  /* 0x000000ffff2c7224 */ /* 0x000fe400078e0018 */
[----:B------:R-:W-:Y:S01]  /*5250*/  ISETP.GT.U32.AND P0, PT, R5, 0x408633ce, PT ;  /* 0x408633ce0500780c */ /* 0x000fe20003f04070 */
[----:B------:R-:W-:-:S12]  /*5260*/  IMAD.MOV.U32 R45, RZ, RZ, R5 ;  /* 0x000000ffff2d7224 */ /* 0x000fd800078e0005 */
[----:B------:R-:W-:Y:S05]  /*5270*/  @P0 BRA `(.L_x_72) ;  /* 0x0000000000c80947 */ /* 0x000fea0003800000 */
[----:B------:R-:W-:Y:S01]  /*5280*/  IMAD.MOV.U32 R6, RZ, RZ, 0x652b82fe ;  /* 0x652b82feff067424 */ /* 0x000fe200078e00ff */
[----:B------:R-:W-:Y:S01]  /*5290*/  UMOV UR4, 0xfefa39ef ;  /* 0xfefa39ef00047882 */ /* 0x000fe20000000000 */
[----:B------:R-:W-:Y:S01]  /*52a0*/  IMAD.MOV.U32 R7, RZ, RZ, 0x3ff71547 ;  /* 0x3ff71547ff077424 */ /* 0x000fe200078e00ff */
[----:B------:R-:W-:-:S05]  /*52b0*/  UMOV UR5, 0x3fe62e42 ;  /* 0x3fe62e4200057882 */ /* 0x000fca0000000000 */
[----:B------:R-:W-:-:S08]  /*52c0*/  DFMA R6, R44, R6, 6.75539944105574400000e+15 ;  /* 0x433800002c06742b */ /* 0x000fd00000000006 */
[----:B------:R-:W-:-:S08]  /*52d0*/  DADD R8, R6, -6.75539944105574400000e+15 ;  /* 0xc338000006087429 */ /* 0x000fd00000000000 */
[----:B------:R-:W-:Y:S01]  /*52e0*/  DFMA R10, R8, -UR4, R44 ;  /* 0x80000004080a7c2b */ /* 0x000fe2000800002c */
[----:B------:R-:W-:Y:S01]  /*52f0*/  UMOV UR4, 0x3b39803f ;  /* 0x3b39803f00047882 */ /* 0x000fe20000000000 */
[----:B------:R-:W-:-:S06]  /*5300*/  UMOV UR5, 0x3c7abc9e ;  /* 0x3c7abc9e00057882 */ /* 0x000fcc0000000000 */
[----:B------:R-:W-:Y:S01]  /*5310*/  DFMA R10, R8, -UR4, R10 ;  /* 0x80000004080a7c2b */ /* 0x000fe2000800000a */
[----:B------:R-:W-:Y:S01]  /*5320*/  UMOV UR4, 0x69ce2bdf ;  /* 0x69ce2bdf00047882 */ /* 0x000fe20000000000 */
[----:B------:R-:W-:Y:S01]  /*5330*/  MOV R8, 0xfca213ea ;  /* 0xfca213ea00087802 */ /* 0x000fe20000000f00 */
[----:B------:R-:W-:Y:S01]  /*5340*/  IMAD.MOV.U32 R9, RZ, RZ, 0x3e928af3 ;  /* 0x3e928af3ff097424 */ /* 0x000fe200078e00ff */
[----:B------:R-:W-:-:S05]  /*5350*/  UMOV UR5, 0x3e5ade15 ;  /* 0x3e5ade1500057882 */ /* 0x000fca0000000000 */
[----:B------:R-:W-:Y:S01]  /*5360*/  DFMA R8, R10, UR4, R8 ;  /* 0x000000040a087c2b */ /* 0x000fe20008000008 */
        /* <DEDUP_REMOVED lines=24> */
[----:B------:R-:W-:-:S08]  /*54f0*/  DFMA R8, R10, R8, 1 ;  /* 0x3ff000000a08742b */ /* 0x000fd00000000008 */
[----:B------:R-:W-:-:S10]  /*5500*/  DFMA R8, R10, R8, 1 ;  /* 0x3ff000000a08742b */ /* 0x000fd40000000008 */
[----:B------:R-:W-:-:S04]  /*5510*/  IMAD R6, R6, 0x100000, R9 ;  /* 0x0010000006067824 */ /* 0x000fc800078e0209 */
[----:B------:R-:W-:Y:S02]  /*5520*/  VIADD R9, R6, 0xffe00000 ;  /* 0xffe0000006097836 */ /* 0x000fe40000000000 */
[----:B------:R-:W-:Y:S02]  /*5530*/  IMAD.MOV.U32 R6, RZ, RZ, RZ ;  /* 0x000000ffff067224 */ /* 0x000fe400078e00ff */
[----:B------:R-:W0:Y:S04]  /*5540*/  MUFU.RCP64H R7, R9 ;  /* 0x0000000900077308 */ /* 0x000e280000001800 */
[----:B0-----:R-:W-:-:S08]  /*5550*/  DFMA R10, -R8, R6, 1 ;  /* 0x3ff00000080a742b */ /* 0x001fd00000000106 */
[----:B------:R-:W-:-:S08]  /*5560*/  DFMA R10, R10, R10, R10 ;  /* 0x0000000a0a0a722b */ /* 0x000fd0000000000a */
[----:B------:R-:W-:-:S08]  /*5570*/  DFMA R10, R6, R10, R6 ;  /* 0x0000000a060a722b */ /* 0x000fd00000000006 */
[----:B------:R-:W-:Y:S01]  /*5580*/  DFMA R10, R10, 0.0625, R8 ;  /* 0x3fb000000a0a782b */ /* 0x000fe20000000008 */
[----:B------:R-:W-:Y:S10]  /*5590*/  BRA `(.L_x_73) ;  /* 0x00000000000c7947 */ /* 0x000ff40003800000 */
.L_x_72:
[----:B------:R-:W-:-:S06]  /*55a0*/  DSETP.GTU.AND P0, PT, R24, +INF , PT ;  /* 0x7ff000001800742a */ /* 0x000fcc0003f0c000 */
[----:B------:R-:W-:Y:S02]  /*55b0*/  FSEL R10, R24, RZ, P0 ;  /* 0x000000ff180a7208 */ /* 0x000fe40000000000 */
[----:B------:R-:W-:-:S07]  /*55c0*/  FSEL R11, R25, +QNAN , P0 ;  /* 0x7ff00000190b7808 */ /* 0x000fce0000000000 */
.L_x_73:
[----:B------:R-:W-:Y:S05]  /*55d0*/  BSYNC.RECONVERGENT B0 ;  /* 0x0000000000007941 */ /* 0x000fea0003800200 */
.L_x_71:
[----:B------:R-:W-:Y:S01]  /*55e0*/  ISETP.GT.U32.AND P0, PT, R5, 0x3fefffff, PT ;  /* 0x3fefffff0500780c */ /* 0x000fe20003f04070 */
[----:B------:R-:W-:Y:S01]  /*55f0*/  DADD R18, R10, R10 ;  /* 0x000000000a127229 */ /* 0x000fe2000000000a */
[----:B------:R-:W-:Y:S07]  /*5600*/  BSSY.RECONVERGENT B7, `(.L_x_74) ;  /* 0x0000076000077945 */ /* 0x000fee0003800200 */
[----:B------:R-:W-:-:S04]  /*5610*/  DFMA R46, R36, R18, R36 ;  /* 0x00000012242e722b */ /* 0x000fc80000000024 */
[----:B------:R-:W-:Y:S07]  /*5620*/  @P0 BRA `(.L_x_75) ;  /* 0x0000000000600947 */ /* 0x000fee0003800000 */
[----:B------:R-:W-:Y:S01]  /*5630*/  DMUL R4, R44, R44 ;  /* 0x0000002c2c047228 */ /* 0x000fe20000000000 */
[----:B------:R-:W-:Y:S01]  /*5640*/  IMAD.MOV.U32 R6, RZ, RZ, 0x61d87def ;  /* 0x61d87defff067424 */ /* 0x000fe200078e00ff */
[----:B------:R-:W-:Y:S01]  /*5650*/  UMOV UR4, 0xab274c53 ;  /* 0xab274c5300047882 */ /* 0x000fe20000000000 */
        /* <DEDUP_REMOVED lines=20> */
[----:B------:R-:W-:Y:S10]  /*57a0*/  BRA `(.L_x_76) ;  /* 0x00000004006c7947 */ /* 0x000ff40003800000 */
.L_x_75:
[----:B------:R-:W-:Y:S01]  /*57b0*/  IMAD.MOV.U32 R8, RZ, RZ, 0x652b82fe ;  /* 0x652b82feff087424 */ /* 0x000fe200078e00ff */
[----:B------:R-:W-:Y:S01]  /*57c0*/  UMOV UR4, 0xfefa39ef ;  /* 0xfefa39ef00047882 */ /* 0x000fe20000000000 */
[----:B------:R-:W-:Y:S01]  /*57d0*/  IMAD.MOV.U32 R9, RZ, RZ, 0x3ff71547 ;  /* 0x3ff71547ff097424 */ /* 0x000fe200078e00ff */
[----:B------:R-:W-:Y:S01]  /*57e0*/  UMOV UR5, 0x3fe62e42 ;  /* 0x3fe62e4200057882 */ /* 0x000fe20000000000 */
[----:B------:R-:W-:Y:S01]  /*57f0*/  IMAD.SHL.U32 R0, R5, 0x2, RZ ;  /* 0x0000000205007824 */ /* 0x000fe200078e00ff */
[----:B------:R-:W-:Y:S03]  /*5800*/  BSSY.RECONVERGENT B6, `(.L_x_77) ;  /* 0x000004f000067945 */ /* 0x000fe60003800200 */
[----:B------:R-:W-:Y:S01]  /*5810*/  DFMA R8, R44, R8, 6.75539944105574400000e+15 ;  /* 0x433800002c08742b */ /* 0x000fe20000000008 */
[C---:B------:R-:W-:Y:S02]  /*5820*/  ISETP.GE.U32.AND P0, PT, R0.reuse, 0x7fb3e647, PT ;  /* 0x7fb3e6470000780c */ /* 0x040fe40003f06070 */
[----:B------:R-:W-:-:S05]  /*5830*/  ISETP.NE.AND P1, PT, R0, RZ, PT ;  /* 0x000000ff0000720c */ /* 0x000fca0003f25270 */
[----:B------:R-:W-:Y:S02]  /*5840*/  DADD R6, R8, -6.75539944105574400000e+15 ;  /* 0xc338000008067429 */ /* 0x000fe40000000000 */
[----:B------:R-:W-:-:S05]  /*5850*/  VIADD R8, R8, 0xffffffff ;  /* 0xffffffff08087836 */ /* 0x000fca0000000000 */
[----:B------:R-:W-:Y:S01]  /*5860*/  SEL R8, R8, RZ, P0 ;  /* 0x000000ff08087207 */ /* 0x000fe20000000000 */
[----:B------:R-:W-:Y:S01]  /*5870*/  DFMA R10, R6, -UR4, R44 ;  /* 0x80000004060a7c2b */ /* 0x000fe2000800002c */
[----:B------:R-:W-:Y:S01]  /*5880*/  UMOV UR4, 0x3b39803f ;  /* 0x3b39803f00047882 */ /* 0x000fe20000000000 */
[----:B------:R-:W-:-:S06]  /*5890*/  UMOV UR5, 0x3c7abc9e ;  /* 0x3c7abc9e00057882 */ /* 0x000fcc0000000000 */
[----:B------:R-:W-:Y:S01]  /*58a0*/  DFMA R6, R6, -UR4, R10 ;  /* 0x8000000406067c2b */ /* 0x000fe2000800000a */
[----:B------:R-:W-:Y:S01]  /*58b0*/  UMOV UR4, 0x6acd15b6 ;  /* 0x6acd15b600047882 */ /* 0x000fe20000000000 */
[----:B------:R-:W-:Y:S01]  /*58c0*/  IMAD.MOV.U32 R10, RZ, RZ, -0x7142ec33 ;  /* 0x8ebd13cdff0a7424 */ /* 0x000fe200078e00ff */
[----:B------:R-:W-:Y:S01]  /*58d0*/  UMOV UR5, 0x3e21f407 ;  /* 0x3e21f40700057882 */ /* 0x000fe20000000000 */
[----:B------:R-:W-:-:S06]  /*58e0*/  IMAD.MOV.U32 R11, RZ, RZ, 0x3e5af86d ;  /* 0x3e5af86dff0b7424 */ /* 0x000fcc00078e00ff */
[----:B------:R-:W-:Y:S02]  /*58f0*/  FSEL R6, R24, R6, !P0 ;  /* 0x0000000618067208 */ /* 0x000fe40004000000 */
[----:B------:R-:W-:Y:S02]  /*5900*/  FSEL R7, R5, R7, !P0 ;  /* 0x0000000705077208 */ /* 0x000fe40004000000 */
[C---:B------:R-:W-:Y:S02]  /*5910*/  ISETP.NE.AND P0, PT, R8.reuse, 0x400, PT ;  /* 0x000004000800780c */ /* 0x040fe40003f05270 */
[----:B------:R-:W-:Y:S02]  /*5920*/  LEA R8, R8, 0x3ff00000, 0x14 ;  /* 0x3ff0000008087811 */ /* 0x000fe400078ea0ff */
[----:B------:R-:W-:Y:S01]  /*5930*/  DFMA R10, R6, UR4, R10 ;  /* 0x00000004060a7c2b */ /* 0x000fe2000800000a */
[----:B------:R-:W-:Y:S01]  /*5940*/  UMOV UR4, 0x92ba033d ;  /* 0x92ba033d00047882 */ /* 0x000fe20000000000 */
[----:B------:R-:W-:Y:S01]  /*5950*/  UMOV UR5, 0x3e927e50 ;  /* 0x3e927e5000057882 */ /* 0x000fe20000000000 */
[----:B------:R-:W-:Y:S01]  /*5960*/  SEL R9, R8, 0x7fe00000, P0 ;  /* 0x7fe0000008097807 */ /* 0x000fe20000000000 */
[----:B------:R-:W-:-:S04]  /*5970*/  IMAD.MOV.U32 R8, RZ, RZ, RZ ;  /* 0x000000ffff087224 */ /* 0x000fc800078e00ff */
[----:B------:R-:W-:Y:S01]  /*5980*/  DFMA R10, R6, R10, UR4 ;  /* 0x00000004060a7e2b */ /* 0x000fe2000800000a */
[----:B------:R-:W-:Y:S01]  /*5990*/  UMOV UR4, 0x6c5f9da1 ;  /* 0x6c5f9da100047882 */ /* 0x000fe20000000000 */
[----:B------:R-:W-:Y:S01]  /*59a0*/  UMOV UR5, 0x3ec71dde ;  /* 0x3ec71dde00057882 */ /* 0x000fe20000000000 */
[----:B------:R-:W-:-:S05]  /*59b0*/  DADD R12, R8, -0.5 ;  /* 0xbfe00000080c7429 */ /* 0x000fca0000000000 */
        /* <DEDUP_REMOVED lines=19> */
[----:B------:R-:W-:-:S08]  /*5af0*/  DFMA R10, R6, R10, 0.5 ;  /* 0x3fe00000060a742b */ /* 0x000fd0000000000a */
[----:B------:R-:W-:-:S08]  /*5b00*/  DMUL R10, R6, R10 ;  /* 0x0000000a060a7228 */ /* 0x000fd00000000000 */
[----:B------:R-:W-:-:S08]  /*5b10*/  DFMA R10, R6, R10, R6 ;  /* 0x0000000a060a722b */ /* 0x000fd00000000006 */
[----:B------:R-:W-:Y:S01]  /*5b20*/  DFMA R10, R10, R8, R12 ;  /* 0x000000080a0a722b */ /* 0x000fe2000000000c */
[----:B------:R-:W-:Y:S02]  /*5b30*/  IMAD.MOV.U32 R8, RZ, RZ, 0x0 ;  /* 0x00000000ff087424 */ /* 0x000fe400078e00ff */
[----:B------:R-:W-:-:S05]  /*5b40*/  IMAD.MOV.U32 R9, RZ, RZ, 0x3ff00000 ;  /* 0x3ff00000ff097424 */ /* 0x000fca00078e00ff */
[----:B------:R-:W-:-:S10]  /*5b50*/  DADD R6, R10, R10 ;  /* 0x000000000a067229 */ /* 0x000fd4000000000a */
[----:B------:R-:W-:Y:S02]  /*5b60*/  FSEL R37, R6, R10, !P0 ;  /* 0x0000000a06257208 */ /* 0x000fe40004000000 */
[----:B------:R-:W-:Y:S02]  /*5b70*/  @P1 FSEL R5, R7, R11, !P0 ;  /* 0x0000000b07051208 */ /* 0x000fe40004000000 */
[----:B------:R-:W-:Y:S02]  /*5b80*/  FSEL R36, R24, R37, !P1 ;  /* 0x0000002518247208 */ /* 0x000fe40004800000 */
[----:B------:R-:W-:Y:S01]  /*5b90*/  FSETP.GEU.AND P1, PT, |R5|, 6.5827683646048100446e-37, PT ;  /* 0x036000000500780b */ /* 0x000fe20003f2e200 */
[----:B------:R-:W-:-:S06]  /*5ba0*/  IMAD.MOV.U32 R37, RZ, RZ, R5 ;  /* 0x000000ffff257224 */ /* 0x000fcc00078e0005 */
[----:B------:R-:W-:Y:S01]  /*5bb0*/  DFMA R6, R36, 2, R8 ;  /* 0x400000002406782b */ /* 0x000fe20000000008 */
[----:B------:R-:W-:-:S05]  /*5bc0*/  IMAD.MOV.U32 R8, RZ, RZ, 0x1 ;  /* 0x00000001ff087424 */ /* 0x000fca00078e00ff */
        /* <DEDUP_REMOVED lines=14> */
[----:B------:R-:W-:-:S07]  /*5cb0*/  IMAD.MOV.U32 R21, RZ, RZ, 0x0 ;  /* 0x00000000ff157424 */ /* 0x000fce00078e00ff */
[----:B------:R-:W-:Y:S05]  /*5cc0*/  CALL.REL.NOINC `($__internal_1_$__cuda_sm20_div_rn_f64_full) ;  /* 0x0000006c00c87944 */ /* 0x000fea0003c00000 */
[----:B------:R-:W-:Y:S02]  /*5cd0*/  IMAD.MOV.U32 R8, RZ, RZ, R4 ;  /* 0x000000ffff087224 */ /* 0x000fe400078e0004 */
[----:B------:R-:W-:-:S07]  /*5ce0*/  IMAD.MOV.U32 R9, RZ, RZ, R5 ;  /* 0x000000ffff097224 */ /* 0x000fce00078e0005 */
.L_x_78:
[----:B------:R-:W-:Y:S05]  /*5cf0*/  BSYNC.RECONVERGENT B6 ;  /* 0x0000000000067941 */ /* 0x000fea0003800200 */
.L_x_77:
[----:B------:R-:W-:Y:S01]  /*5d00*/  DADD R8, R36, R8 ;  /* 0x0000000024087229 */ /* 0x000fe20000000008 */
[----:B------:R-:W-:Y:S01]  /*5d10*/  UMOV UR4, 0x8fb9f87e ;  /* 0x8fb9f87e00047882 */ /* 0x000fe20000000000 */
[----:B------:R-:W-:Y:S02]  /*5d20*/  UMOV UR5, 0x408633ce ;  /* 0x408633ce00057882 */ /* 0x000fe40000000000 */
[----:B------:R-:W-:-:S06]  /*5d30*/  DSETP.GE.AND P0, PT, R44, UR4, PT ;  /* 0x000000042c007e2a */ /* 0x000fcc000bf06000 */
[----:B------:R-:W-:Y:S02]  /*5d40*/  FSEL R4, R8, RZ, !P0 ;  /* 0x000000ff08047208 */ /* 0x000fe40004000000 */
[----:B------:R-:W-:-:S07]  /*5d50*/  FSEL R5, R9, +QNAN , !P0 ;  /* 0x7ff0000009057808 */ /* 0x000fce0004000000 */
.L_x_76:
[----:B------:R-:W-:Y:S05]  /*5d60*/  BSYNC.RECONVERGENT B7 ;  /* 0x0000000000077941 */ /* 0x000fea0003800200 */
.L_x_74:
[----:B------:R-:W-:Y:S01]  /*5d70*/  DFMA R6, R22, R18, R22 ;  /* 0x000000121606722b */ /* 0x000fe20000000016 */
[----:B------:R-:W-:Y:S01]  /*5d80*/  IMAD.MOV.U32 R8, RZ, RZ, 0x1 ;  /* 0x00000001ff087424 */ /* 0x000fe200078e00ff */
[----:B------:R-:W-:Y:S01]  /*5d90*/  LOP3.LUT R25, R5, 0x80000000, R25, 0xb8, !PT ;  /* 0x8000000005197812 */ /* 0x000fe200078eb819 */
[----:B------:R-:W-:Y:S01]  /*5da0*/  IMAD.MOV.U32 R24, RZ, RZ, R4 ;  /* 0x000000ffff187224 */ /* 0x000fe200078e0004 */
[----:B------:R-:W-:Y:S02]  /*5db0*/  BSSY.RECONVERGENT B6, `(.L_x_79) ;  /* 0x0000014000067945 */ /* 0x000fe40003800200 */
[----:B------:R-:W0:Y:S01]  /*5dc0*/  MUFU.RCP64H R9, R7 ;  /* 0x0000000700097308 */ /* 0x000e220000001800 */
[----:B------:R-:W-:Y:S01]  /*5dd0*/  FSETP.GEU.AND P1, PT, |R25|, 6.5827683646048100446e-37, PT ;  /* 0x036000001900780b */ /* 0x000fe20003f2e200 */
        /* <DEDUP_REMOVED lines=17> */
.L_x_80:
[----:B------:R-:W-:Y:S05]  /*5ef0*/  BSYNC.RECONVERGENT B6 ;  /* 0x0000000000067941 */ /* 0x000fea0003800200 */
.L_x_79:
        /* <DEDUP_REMOVED lines=13> */
[----:B------:R-:W-:Y:S01]  /*5fd0*/  IMAD.MOV.U32 R5, RZ, RZ, R47 ;  /* 0x000000ffff057224 */ /* 0x000fe200078e002f */
[----:B------:R-:W-:Y:S01]  /*5fe0*/  IADD3 R6, PT, PT, R6, -0x100000, RZ ;  /* 0xfff0000006067810 */ /* 0x000fe20007ffe0ff */
[----:B------:R-:W-:-:S07]  /*5ff0*/  IMAD.MOV.U32 R21, RZ, RZ, 0x0 ;  /* 0x00000000ff157424 */ /* 0x000fce00078e00ff */
[----:B------:R-:W-:Y:S05]  /*6000*/  CALL.REL.NOINC `($__internal_0_$__cuda_sm20_dblrcp_rn_slowpath_v3) ;  /* 0x00000068004c7944 */ /* 0x000fea0003c00000 */
.L_x_82:
[----:B------:R-:W-:Y:S05]  /*6010*/  BSYNC.RECONVERGENT B6 ;  /* 0x0000000000067941 */ /* 0x000fea0003800200 */
.L_x_81:
[----:B------:R-:W-:Y:S01]  /*6020*/  DADD R18, R4, -R18 ;  /* 0x0000000004127229 */ /* 0x000fe20000000812 */
[----:B------:R-:W-:Y:S10]  /*6030*/  BRA `(.L_x_48) ;  /* 0x0000004000a47947 */ /* 0x000ff40003800000 */
.L_x_44:
[----:B------:R-:W-:-:S14]  /*6040*/  DSETP.GEU.AND P0, PT, |R22|, R6, PT ;  /* 0x000000061600722a */ /* 0x000fdc0003f0e200 */
[----:B------:R-:W-:Y:S05]  /*6050*/  @P0 BRA `(.L_x_83) ;  /* 0x0000000800580947 */ /* 0x000fea0003800000 */
        /* <DEDUP_REMOVED lines=21> */
.L_x_85:
[----:B------:R-:W-:Y:S05]  /*61b0*/  BSYNC.RECONVERGENT B6 ;  /* 0x0000000000067941 */ /* 0x000fea0003800200 */
.L_x_84:
        /* <DEDUP_REMOVED lines=64> */
.L_x_87:
        /* <DEDUP_REMOVED lines=35> */
.L_x_88:
[----:B------:R-:W-:Y:S05]  /*67f0*/  BSYNC.RECONVERGENT B0 ;  /* 0x0000000000007941 */ /* 0x000fea0003800200 */
.L_x_86:
[----:B------:R-:W0:Y:S01]  /*6800*/  MUFU.RCP64H R7, R39 ;  /* 0x0000002700077308 */ /* 0x000e220000001800 */
[----:B------:R-:W-:Y:S01]  /*6810*/  IMAD.MOV.U32 R6, RZ, RZ, 0x1 ;  /* 0x00000001ff067424 */ /* 0x000fe200078e00ff */
[----:B------:R-:W-:Y:S01]  /*6820*/  FSETP.GEU.AND P1, PT, |R5|, 6.5827683646048100446e-37, PT ;  /* 0x036000000500780b */ /* 0x000fe20003f2e200 */
[----:B------:R-:W-:Y:S04]  /*6830*/  BSSY.RECONVERGENT B6, `(.L_x_89) ;  /* 0x0000015000067945 */ /* 0x000fe80003800200 */
        /* <DEDUP_REMOVED lines=20> */
.L_x_90:
[----:B------:R-:W-:Y:S05]  /*6980*/  BSYNC.RECONVERGENT B6 ;  /* 0x0000000000067941 */ /* 0x000fea0003800200 */
.L_x_89:
[----:B------:R-:W-:Y:S02]  /*6990*/  CS2R R18, SRZ ;  /* 0x0000000000127805 */ /* 0x000fe4000001ff00 */
[----:B------:R-:W-:Y:S01]  /*69a0*/  CS2R R38, SRZ ;  /* 0x0000000000267805 */ /* 0x000fe2000001ff00 */
[----:B------:R-:W-:Y:S06]  /*69b0*/  BRA `(.L_x_48) ;  /* 0x0000003800447947 */ /* 0x000fec0003800000 */
.L_x_83:
[----:B------:R-:W-:Y:S01]  /*69c0*/  DADD R30, R38, R22 ;  /* 0x00000000261e7229 */ /* 0x000fe20000000016 */
[----:B------:R-:W-:Y:S07]  /*69d0*/  BSSY.RELIABLE B7, `(.L_x_91) ;  /* 0x0000007000077945 */ /* 0x000fee0003800100 */
[----:B------:R-:W-:-:S14]  /*69e0*/  DSETP.GEU.AND P0, PT, |R30|, R6, PT ;  /* 0x000000061e00722a */ /* 0x000fdc0003f0e200 */
[----:B------:R-:W-:Y:S05]  /*69f0*/  @!P0 BRA `(.L_x_92) ;  /* 0x0000000000108947 */ /* 0x000fea0003800000 */
[----:B------:R-:W-:-:S08]  /*6a00*/  DADD R18, R38, -R22 ;  /* 0x0000000026127229 */ /* 0x000fd00000000816 */
[----:B------:R-:W-:-:S14]  /*6a10*/  DSETP.GEU.AND P0, PT, |R18|, R6, PT ;  /* 0x000000061200722a */ /* 0x000fdc0003f0e200 */
[----:B------:R-:W-:Y:S05]  /*6a20*/  @P0 BREAK.RELIABLE B7 ;  /* 0x0000000000070942 */ /* 0x000fea0003800100 */
[----:B------:R-:W-:Y:S05]  /*6a30*/  @P0 BRA `(.L_x_93) ;  /* 0x0000001800140947 */ /* 0x000fea0003800000 */
.L_x_92:
[----:B------:R-:W-:Y:S05]  /*6a40*/  BSYNC.RELIABLE B7 ;  /* 0x0000000000077941 */ /* 0x000fea0003800100 */
.L_x_91:
        /* <DEDUP_REMOVED lines=22> */
.L_x_95:
[----:B------:R-:W-:Y:S05]  /*6bb0*/  BSYNC.RECONVERGENT B6 ;  /* 0x0000000000067941 */ /* 0x000fea0003800200 */
.L_x_94:
        /* <DEDUP_REMOVED lines=50> */
[----:B------:R-:W-:-:S07]  /*6ee0*/  MOV R8, RZ ;  /* 0x000000ff00087202 */ /* 0x000fce0000000f00 */
        /* <DEDUP_REMOVED lines=13> */
.L_x_97:
        /* <DEDUP_REMOVED lines=35> */
.L_x_98:
[----:B------:R-:W-:Y:S05]  /*71f0*/  BSYNC.RECONVERGENT B0 ;  /* 0x0000000000007941 */ /* 0x000fea0003800200 */
.L_x_96:
[----:B------:R-:W-:Y:S01]  /*7200*/  DMUL R6, R36, 4 ;  /* 0x4010000024067828 */ /* 0x000fe20000000000 */
[----:B------:R-:W-:Y:S01]  /*7210*/  IMAD.MOV.U32 R4, RZ, RZ, 0x1 ;  /* 0x00000001ff047424 */ /* 0x000fe200078e00ff */
[----:B------:R-:W-:Y:S01]  /*7220*/  DSETP.NEU.AND P2, PT, |R26|, +INF , PT ;  /* 0x7ff000001a00742a */ /* 0x000fe20003f4d200 */
[----:B------:R-:W-:Y:S05]  /*7230*/  BSSY.RECONVERGENT B6, `(.L_x_99) ;  /* 0x0000016000067945 */ /* 0x000fea0003800200 */
[----:B------:R-:W-:Y:S01]  /*7240*/  DMUL R6, R22, R6 ;  /* 0x0000000616067228 */ /* 0x000fe20000000000 */
[----:B------:R-:W-:-:S05]  /*7250*/  P2R R18, PR, RZ, 0x4 ;  /* 0x00000004ff127803 */ /* 0x000fca0000000000 */
[----:B------:R-:W0:Y:S02]  /*7260*/  MUFU.RCP64H R5, R7 ;  /* 0x0000000700057308 */ /* 0x000e240000001800 */
[----:B0-----:R-:W-:-:S08]  /*7270*/  DFMA R8, -R6, R4, 1 ;  /* 0x3ff000000608742b */ /* 0x001fd00000000104 */
[----:B------:R-:W-:-:S08]  /*7280*/  DFMA R8, R8, R8, R8 ;  /* 0x000000080808722b */ /* 0x000fd00000000008 */
[----:B------:R-:W-:Y:S02]  /*7290*/  DFMA R4, R4, R8, R4 ;  /* 0x000000080404722b */ /* 0x000fe40000000004 */
[----:B------:R-:W-:-:S06]  /*72a0*/  DFMA R8, R36, R44, R22 ;  /* 0x0000002c2408722b */ /* 0x000fcc0000000016 */
[----:B------:R-:W-:-:S04]  /*72b0*/  DFMA R10, -R6, R4, 1 ;  /* 0x3ff00000060a742b */ /* 0x000fc80000000104 */
[----:B------:R-:W-:-:S04]  /*72c0*/  FSETP.GEU.AND P1, PT, |R9|, 6.5827683646048100446e-37, PT ;  /* 0x036000000900780b */ /* 0x000fc80003f2e200 */
        /* <DEDUP_REMOVED lines=12> */
.L_x_100:
[----:B------:R-:W-:Y:S05]  /*7390*/  BSYNC.RECONVERGENT B6 ;  /* 0x0000000000067941 */ /* 0x000fea0003800200 */
.L_x_99:
[----:B------:R-:W0:Y:S01]  /*73a0*/  MUFU.RCP64H R7, R23 ;  /* 0x0000001700077308 */ /* 0x000e220000001800 */
[----:B------:R-:W-:Y:S01]  /*73b0*/  IMAD.MOV.U32 R6, RZ, RZ, 0x1 ;  /* 0x00000001ff067424 */ /* 0x000fe200078e00ff */
[----:B------:R-:W-:Y:S01]  /*73c0*/  FSETP.GEU.AND P1, PT, |R45|, 6.5827683646048100446e-37, PT ;  /* 0x036000002d00780b */ /* 0x000fe20003f2e200 */
[----:B------:R-:W-:Y:S01]  /*73d0*/  BSSY.RECONVERGENT B6, `(.L_x_101) ;  /* 0x0000017000067945 */ /* 0x000fe20003800200 */
[----:B------:R-:W-:Y:S02]  /*73e0*/  IMAD.MOV.U32 R30, RZ, RZ, R4 ;  /* 0x000000ffff1e7224 */ /* 0x000fe400078e0004 */
[----:B------:R-:W-:Y:S01]  /*73f0*/  IMAD.MOV.U32 R31, RZ, RZ, R5 ;  /* 0x000000ffff1f7224 */ /* 0x000fe200078e0005 */
        /* <DEDUP_REMOVED lines=20> */
.L_x_102:
[----:B------:R-:W-:Y:S05]  /*7540*/  BSYNC.RECONVERGENT B6 ;  /* 0x0000000000067941 */ /* 0x000fea0003800200 */
.L_x_101:
        /* <DEDUP_REMOVED lines=17> */
.L_x_104:
[----:B------:R-:W-:Y:S05]  /*7660*/  BSYNC.RECONVERGENT B6 ;  /* 0x0000000000067941 */ /* 0x000fea0003800200 */
.L_x_103:
[----:B------:R-:W-:Y:S01]  /*7670*/  ISETP.NE.AND P0, PT, R18, RZ, PT ;  /* 0x000000ff1200720c */ /* 0x000fe20003f05270 */
[----:B------:R-:W-:Y:S01]  /*7680*/  DADD R18, -R4, R38 ;  /* 0x0000000004127229 */ /* 0x000fe20000000126 */
[----:B------:R-:W-:Y:S11]  /*7690*/  BSSY.RECONVERGENT B6, `(.L_x_105) ;  /* 0x0000019000067945 */ /* 0x000ff60003800200 */
[----:B------:R-:W-:Y:S01]  /*76a0*/  @!P0 DMUL R4, RZ, R26 ;  /* 0x0000001aff048228 */ /* 0x000fe20000000000 */
[----:B------:R-:W-:Y:S01]  /*76b0*/  @!P0 IMAD.MOV.U32 R6, RZ, RZ, RZ ;  /* 0x000000ffff068224 */ /* 0x000fe200078e00ff */
        /* <DEDUP_REMOVED lines=22> */
.L_x_106:
[----:B------:R-:W-:Y:S05]  /*7820*/  BSYNC.RECONVERGENT B6 ;  /* 0x0000000000067941 */ /* 0x000fea0003800200 */
.L_x_105:
        /* <DEDUP_REMOVED lines=17> */
[----:B------:R-:W-:-:S02]  /*7940*/  ISETP.NE.U32.AND P0, PT, R0, 0x1, PT ;  /* 0x000000010000780c */ /* 0x000fc40003f05070 */
[----:B------:R-:W-:Y:S02]  /*7950*/  MOV R0, 0x3da8ff83 ;  /* 0x3da8ff8300007802 */ /* 0x000fe40000000f00 */
        /* <DEDUP_REMOVED lines=34> */
.L_x_108:
[----:B------:R-:W-:Y:S05]  /*7b80*/  BSYNC.RECONVERGENT B0 ;  /* 0x0000000000007941 */ /* 0x000fea0003800200 */
.L_x_107:
        /* <DEDUP_REMOVED lines=29> */
.L_x_110:
[----:B------:R-:W-:Y:S05]  /*7d60*/  BSYNC.RECONVERGENT B6 ;  /* 0x0000000000067941 */ /* 0x000fea0003800200 */
.L_x_109:
        /* <DEDUP_REMOVED lines=57> */
.L_x_112:
[----:B------:R-:W-:Y:S05]  /*8100*/  BSYNC.RECONVERGENT B6 ;  /* 0x0000000000067941 */ /* 0x000fea0003800200 */
.L_x_111:
[----:B------:R-:W-:Y:S01]  /*8110*/  DADD R4, -RZ, |R24| ;  /* 0x00000000ff047229 */ /* 0x000fe20000000518 */
[----:B------:R-:W-:Y:S01]  /*8120*/  MOV R20, 0x8150 ;  /* 0x0000815000147802 */ /* 0x000fe20000000f00 */
[----:B------:R-:W-:-:S09]  /*8130*/  IMAD.MOV.U32 R21, RZ, RZ, 0x0 ;  /* 0x00000000ff157424 */ /* 0x000fd200078e00ff */
[----:B------:R-:W-:Y:S05]  /*8140*/  CALL.REL.NOINC `($_Z15integrateKernelPd13UI_Func_IndexddiS_S_dddd$__internal_accurate_pow) ;  /* 0x0000005000507944 */ /* 0x000fea0003c00000 */
[C---:B------:R-:W-:Y:S01]  /*8150*/  DADD R6, R24.reuse, 2 ;  /* 0x4000000018067429 */ /* 0x040fe20000000000 */
[----:B------:R-:W-:Y:S01]  /*8160*/  BSSY.RECONVERGENT B0, `(.L_x_113) ;  /* 0x000000d000007945 */ /* 0x000fe20003800200 */
[C---:B------:R-:W-:Y:S02]  /*8170*/  DSETP.NEU.AND P1, PT, R24.reuse, RZ, PT ;  /* 0x000000ff1800722a */ /* 0x040fe40003f2d000 */
[----:B------:R-:W-:-:S06]  /*8180*/  DSETP.NEU.AND P0, PT, R24, 1, PT ;  /* 0x3ff000001800742a */ /* 0x000fcc0003f0d000 */
[----:B------:R-:W-:-:S04]  /*8190*/  LOP3.LUT R6, R7, 0x7ff00000, RZ, 0xc0, !PT ;  /* 0x7ff0000007067812 */ /* 0x000fc800078ec0ff */
[----:B------:R-:W-:Y:S02]  /*81a0*/  ISETP.NE.AND P2, PT, R6, 0x7ff00000, PT ;  /* 0x7ff000000600780c */ /* 0x000fe40003f45270 */
[----:B------:R-:W-:-:S11]  /*81b0*/  @!P1 CS2R R4, SRZ ;  /* 0x0000000000049805 */ /* 0x000fd6000001ff00 */
[----:B------:R-:W-:Y:S05]  /*81c0*/  @P2 BRA `(.L_x_114) ;  /* 0x0000000000182947 */ /* 0x000fea0003800000 */
[----:B------:R-:W-:-:S14]  /*81d0*/  DSETP.NAN.AND P1, PT, R24, R24, PT ;  /* 0x000000181800722a */ /* 0x000fdc0003f28000 */
[----:B------:R-:W-:Y:S01]  /*81e0*/  @P1 DADD R4, R24, 2 ;  /* 0x4000000018041429 */ /* 0x000fe20000000000 */
[----:B------:R-:W-:Y:S10]  /*81f0*/  @P1 BRA `(.L_x_114) ;  /* 0x00000000000c1947 */ /* 0x000ff40003800000 */
[----:B------:R-:W-:-:S14]  /*8200*/  DSETP.NEU.AND P1, PT, |R24|, +INF , PT ;  /* 0x7ff000001800742a */ /* 0x000fdc0003f2d200 */
[----:B------:R-:W-:Y:S02]  /*8210*/  @!P1 IMAD.MOV.U32 R4, RZ, RZ, 0x0 ;  /* 0x00000000ff049424 */ /* 0x000fe400078e00ff */
[----:B------:R-:W-:-:S07]  /*8220*/  @!P1 IMAD.MOV.U32 R5, RZ, RZ, 0x7ff00000 ;  /* 0x7ff00000ff059424 */ /* 0x000fce00078e00ff */
.L_x_114:
[----:B------:R-:W-:Y:S05]  /*8230*/  BSYNC.RECONVERGENT B0 ;  /* 0x0000000000007941 */ /* 0x000fea0003800200 */
.L_x_113:
[----:B------:R-:W-:Y:S01]  /*8240*/  FSEL R38, R4, RZ, P0 ;  /* 0x000000ff04267208 */ /* 0x000fe20000000000 */
[----:B------:R-:W-:Y:S01]  /*8250*/  DMUL R18, R18, 0.25 ;  /* 0x3fd0000012127828 */ /* 0x000fe20000000000 */
[----:B------:R-:W-:-:S06]  /*8260*/  FSEL R39, R5, 1.875, P0 ;  /* 0x3ff0000005277808 */ /* 0x000fcc0000000000 */
[----:B------:R-:W-:Y:S01]  /*8270*/  DADD R38, R36, -R38 ;  /* 0x0000000024267229 */ /* 0x000fe20000000826 */
[----:B------:R-:W-:Y:S10]  /*8280*/  BRA `(.L_x_48) ;  /* 0x0000002000107947 */ /* 0x000ff40003800000 */
.L_x_93:
        /* <DEDUP_REMOVED lines=23> */
.L_x_116:
[----:B------:R-:W-:Y:S05]  /*8400*/  BSYNC.RECONVERGENT B6 ;  /* 0x0000000000067941 */ /* 0x000fea0003800200 */
.L_x_115:
        /* <DEDUP_REMOVED lines=10> */
[----:B------:R-:W-:Y:S01]  /*84b0*/  MOV R12, 0xf89b6999 ;  /* 0xf89b6999000c7802 */ /* 0x000fe20000000f00 */
[----:B------:R-:W-:Y:S01]  /*84c0*/  IMAD.MOV.U32 R13, RZ, RZ, 0x3e928a27 ;  /* 0x3e928a27ff0d7424 */ /* 0x000fe200078e00ff */
[----:B------:R-:W-:Y:S01]  /*84d0*/  ISETP.GT.U32.AND P0, PT, R7, 0x40330fc1, PT ;  /* 0x40330fc10700780c */ /* 0x000fe20003f04070 */
        /* <DEDUP_REMOVED lines=51> */
.L_x_118:
        /* <DEDUP_REMOVED lines=35> */
.L_x_119:
[----:B------:R-:W-:Y:S05]  /*8a40*/  BSYNC.RECONVERGENT B0 ;  /* 0x0000000000007941 */ /* 0x000fea0003800200 */
.L_x_117:
        /* <DEDUP_REMOVED lines=23> */
.L_x_121:
[----:B------:R-:W-:Y:S05]  /*8bc0*/  BSYNC.RECONVERGENT B6 ;  /* 0x0000000000067941 */ /* 0x000fea0003800200 */
.L_x_120:
        /* <DEDUP_REMOVED lines=22> */
.L_x_123:
[----:B------:R-:W-:Y:S05]  /*8d30*/  BSYNC.RECONVERGENT B6 ;  /* 0x0000000000067941 */ /* 0x000fea0003800200 */
.L_x_122:
        /* <DEDUP_REMOVED lines=64> */
.L_x_125:
        /* <DEDUP_REMOVED lines=35> */
.L_x_126:
[----:B------:R-:W-:Y:S05]  /*9370*/  BSYNC.RECONVERGENT B0 ;  /* 0x0000000000007941 */ /* 0x000fea0003800200 */
.L_x_124:
[----:B------:R-:W-:Y:S01]  /*9380*/  DADD R6, R18, R18 ;  /* 0x0000000012067229 */ /* 0x000fe20000000012 */
[----:B------:R-:W-:Y:S01]  /*9390*/  IMAD.MOV.U32 R8, RZ, RZ, 0x1 ;  /* 0x00000001ff087424 */ /* 0x000fe200078e00ff */
[----:B------:R-:W-:Y:S01]  /*93a0*/  FSETP.GEU.AND P1, PT, |R5|, 6.5827683646048100446e-37, PT ;  /* 0x036000000500780b */ /* 0x000fe20003f2e200 */
[----:B------:R-:W-:Y:S01]  /*93b0*/  DSETP.NEU.AND P2, PT, |R26|, +INF , PT ;  /* 0x7ff000001a00742a */ /* 0x000fe20003f4d200 */
[----:B------:R-:W-:Y:S02]  /*93c0*/  BSSY.RECONVERGENT B6, `(.L_x_127) ;  /* 0x0000015000067945 */ /* 0x000fe40003800200 */
[----:B------:R-:W0:Y:S03]  /*93d0*/  MUFU.RCP64H R9, R7 ;  /* 0x0000000700097308 */ /* 0x000e260000001800 */
[----:B------:R-:W-:Y:S01]  /*93e0*/  P2R R18, PR, RZ, 0x4 ;  /* 0x00000004ff127803 */ /* 0x000fe20000000000 */
        /* <DEDUP_REMOVED lines=16> */
[----:B------:R-:W-:Y:S01]  /*94f0*/  MOV R36, R4 ;  /* 0x0000000400247202 */ /* 0x000fe20000000f00 */
[----:B------:R-:W-:-:S07]  /*9500*/  IMAD.MOV.U32 R37, RZ, RZ, R5 ;  /* 0x000000ffff257224 */ /* 0x000fce00078e0005 */
.L_x_128:
[----:B------:R-:W-:Y:S05]  /*9510*/  BSYNC.RECONVERGENT B6 ;  /* 0x0000000000067941 */ /* 0x000fea0003800200 */
.L_x_127:
[----:B------:R-:W0:Y:S01]  /*9520*/  MUFU.RCP64H R5, R39 ;  /* 0x0000002700057308 */ /* 0x000e220000001800 */
[----:B------:R-:W-:Y:S01]  /*9530*/  IMAD.MOV.U32 R4, RZ, RZ, 0x1 ;  /* 0x00000001ff047424 */ /* 0x000fe200078e00ff */
[----:B------:R-:W-:Y:S01]  /*9540*/  FSETP.GEU.AND P1, PT, |R23|, 6.5827683646048100446e-37, PT ;  /* 0x036000001700780b */ /* 0x000fe20003f2e200 */
[----:B------:R-:W-:Y:S01]  /*9550*/  BSSY.RECONVERGENT B6, `(.L_x_129) ;  /* 0x0000016000067945 */ /* 0x000fe20003800200 */
[----:B------:R-:W-:-:S03]  /*9560*/  DADD R30, R36, R44 ;  /* 0x00000000241e7229 */ /* 0x000fc6000000002c */
        /* <DEDUP_REMOVED lines=20> */
.L_x_130:
[----:B------:R-:W-:Y:S05]  /*96b0*/  BSYNC.RECONVERGENT B6 ;  /* 0x0000000000067941 */ /* 0x000fea0003800200 */
.L_x_129:
[----:B------:R-:W-:Y:S01]  /*96c0*/  ISETP.NE.AND P0, PT, R18, RZ, PT ;  /* 0x000000ff1200720c */ /* 0x000fe20003f05270 */
[----:B------:R-:W-:Y:S01]  /*96d0*/  DADD R18, -R36, R44 ;  /* 0x0000000024127229 */ /* 0x000fe2000000012c */
[----:B------:R-:W-:Y:S07]  /*96e0*/  BSSY.RECONVERGENT B6, `(.L_x_131) ;  /* 0x000001a000067945 */ /* 0x000fee0003800200 */
[----:B------:R-:W-:-:S04]  /*96f0*/  DMUL R18, R18, R6 ;  /* 0x0000000612127228 */ /* 0x000fc80000000000 */
        /* <DEDUP_REMOVED lines=24> */
.L_x_132:
[----:B------:R-:W-:Y:S05]  /*9880*/  BSYNC.RECONVERGENT B6 ;  /* 0x0000000000067941 */ /* 0x000fea0003800200 */
.L_x_131:
        /* <DEDUP_REMOVED lines=53> */
.L_x_134:
[----:B------:R-:W-:Y:S05]  /*9be0*/  BSYNC.RECONVERGENT B0 ;  /* 0x0000000000007941 */ /* 0x000fea0003800200 */
.L_x_133:
        /* <DEDUP_REMOVED lines=29> */
.L_x_136:
[----:B------:R-:W-:Y:S05]  /*9dc0*/  BSYNC.RECONVERGENT B6 ;  /* 0x0000000000067941 */ /* 0x000fea0003800200 */
.L_x_135:
        /* <DEDUP_REMOVED lines=16> */
[----:B------:R-:W-:Y:S02]  /*9ed0*/  ISETP.NE.U32.AND P0, PT, R3, 0x1, PT ;  /* 0x000000010300780c */ /* 0x000fe40003f05070 */
[----:B------:R-:W-:-:S02]  /*9ee0*/  MOV R3, 0x3da8ff83 ;  /* 0x3da8ff8300037802 */ /* 0x000fc40000000f00 */
        /* <DEDUP_REMOVED lines=39> */
.L_x_138:
[----:B------:R-:W-:Y:S05]  /*a160*/  BSYNC.RECONVERGENT B6 ;  /* 0x0000000000067941 */ /* 0x000fea0003800200 */
.L_x_137:
        /* <DEDUP_REMOVED lines=18> */
.L_x_140:
[----:B------:R-:W-:Y:S05]  /*a290*/  BSYNC.RECONVERGENT B0 ;  /* 0x0000000000007941 */ /* 0x000fea0003800200 */
.L_x_139:
[----:B------:R-:W-:Y:S02]  /*a2a0*/  FSEL R38, R4, RZ, P0 ;  /* 0x000000ff04267208 */ /* 0x000fe40000000000 */
[----:B------:R-:W-:-:S06]  /*a2b0*/  FSEL R39, R5, 1.875, P0 ;  /* 0x3ff0000005277808 */ /* 0x000fcc0000000000 */
[----:B------:R-:W-:-:S11]  /*a2c0*/  DADD R38, R36, -R38 ;  /* 0x0000000024267229 */ /* 0x000fd60000000826 */
.L_x_48:
[----:B------:R-:W-:Y:S05]  /*a2d0*/  BSYNC.RECONVERGENT B8 ;  /* 0x0000000000087941 */ /* 0x000fea0003800200 */
.L_x_43:
[----:B------:R-:W-:Y:S01]  /*a2e0*/  IMAD.MOV.U32 R10, RZ, RZ, R26 ;  /* 0x000000ffff0a7224 */ /* 0x000fe200078e001a */
[----:B------:R-:W-:Y:S01]  /*a2f0*/  BSSY.RECONVERGENT B6, `(.L_x_141) ;  /* 0x000001b000067945 */ /* 0x000fe20003800200 */
[----:B------:R-:W-:-:S06]  /*a300*/  IMAD.MOV.U32 R11, RZ, RZ, R27 ;  /* 0x000000ffff0b7224 */ /* 0x000fcc00078e001b */
[----:B------:R-:W-:-:S14]  /*a310*/  DSETP.NEU.AND P0, PT, |R10|, +INF , PT ;  /* 0x7ff000000a00742a */ /* 0x000fdc0003f0d200 */
        /* <DEDUP_REMOVED lines=24> */
.L_x_142:
[----:B------:R-:W-:Y:S05]  /*a4a0*/  BSYNC.RECONVERGENT B6 ;  /* 0x0000000000067941 */ /* 0x000fea0003800200 */
.L_x_141:
        /* <DEDUP_REMOVED lines=51> */
.L_x_144:
[----:B------:R-:W-:Y:S05]  /*a7e0*/  BSYNC.RECONVERGENT B0 ;  /* 0x0000000000007941 */ /* 0x000fea0003800200 */
.L_x_143:
[----:B------:R-:W2:Y:S01]  /*a7f0*/  LDL R20, [R1+0x14] ;  /* 0x0000140001147983 */ /* 0x000ea20000100800 */
[----:B------:R-:W-:Y:S01]  /*a800*/  FSEL R4, R4, RZ, P0 ;  /* 0x000000ff04047208 */ /* 0x000fe20000000000 */
[----:B------:R0:W-:Y:S05]  /*a810*/  BMOV.32 B6, R2 ;  /* 0x0000000206007356 */ /* 0x0001ea0000000000 */
[----:B------:R-:W2:Y:S01]  /*a820*/  LDL R21, [R1+0x18] ;  /* 0x0000180001157983 */ /* 0x000ea20000100800 */
[----:B------:R-:W-:Y:S01]  /*a830*/  FSEL R5, R5, 1.875, P0 ;  /* 0x3ff0000005057808 */ /* 0x000fe20000000000 */
[----:B------:R1:W-:Y:S05]  /*a840*/  BMOV.32 B7, R16 ;  /* 0x0000001007007356 */ /* 0x0003ea0000000000 */
[----:B------:R-:W-:Y:S01]  /*a850*/  DMUL R4, R30, R4 ;  /* 0x000000041e047228 */ /* 0x000fe20000000000 */
[----:B------:R3:W-:Y:S05]  /*a860*/  BMOV.32 B8, R17 ;  /* 0x0000001108007356 */ /* 0x0007ea0000000000 */
[----:B0-----:R-:W2:Y:S02]  /*a870*/  LDL R2, [R1] ;  /* 0x0000000001027983 */ /* 0x001ea40000100800 */
[----:B------:R-:W-:-:S02]  /*a880*/  DFMA R4, R38, R18, R4 ;  /* 0x000000122604722b */ /* 0x000fc40000000004 */
[----:B-1----:R-:W2:Y:S04]  /*a890*/  LDL R16, [R1+0x4] ;  /* 0x0000040001107983 */ /* 0x002ea80000100800 */
[----:B---3--:R-:W2:Y:S04]  /*a8a0*/  LDL R17, [R1+0x8] ;  /* 0x0000080001117983 */ /* 0x008ea80000100800 */
        /* <DEDUP_REMOVED lines=22> */
        .type           $_Z15integrateKernelPd13UI_Func_IndexddiS_S_dddd$_Z9sc_uifuncddddd,@function
        .size           $_Z15integrateKernelPd13UI_Func_IndexddiS_S_dddd$_Z9sc_uifuncddddd,($__internal_0_$__cuda_sm20_dblrcp_rn_slowpath_v3 - $_Z15integrateKernelPd13UI_Func_IndexddiS_S_dddd$_Z9sc_uifuncddddd)
$_Z15integrateKernelPd13UI_Func_IndexddiS_S_dddd$_Z9sc_uifuncddddd:
        /* <DEDUP_REMOVED lines=20> */
[----:B--2---:R-:W-:-:S03]  /*ab50*/  MOV R29, R7 ;  /* 0x00000007001d7202 */ /* 0x004fc60000000f00 */
        /* <DEDUP_REMOVED lines=40> */
.L_x_148:
[----:B------:R-:W-:Y:S05]  /*ade0*/  BSYNC.RECONVERGENT B6 ;  /* 0x0000000000067941 */ /* 0x000fea0003800200 */
.L_x_147:
[----:B------:R-:W-:-:S07]  /*adf0*/  VIADD R6, R6, 0x1 ;  /* 0x0000000106067836 */ /* 0x000fce0000000000 */
.L_x_146:
[----:B------:R-:W-:Y:S05]  /*ae00*/  BSYNC.RECONVERGENT B7 ;  /* 0x0000000000077941 */ /* 0x000fea0003800200 */
.L_x_145:
        /* <DEDUP_REMOVED lines=61> */
.L_x_152:
[----:B------:R-:W-:Y:S05]  /*b1e0*/  BSYNC.RECONVERGENT B6 ;  /* 0x0000000000067941 */ /* 0x000fea0003800200 */
.L_x_151:
[----:B------:R-:W-:-:S07]  /*b1f0*/  VIADD R6, R6, 0x1 ;  /* 0x0000000106067836 */ /* 0x000fce0000000000 */
.L_x_150:
[----:B------:R-:W-:Y:S05]  /*b200*/  BSYNC.RECONVERGENT B7 ;  /* 0x0000000000077941 */ /* 0x000fea0003800200 */
.L_x_149:
        /* <DEDUP_REMOVED lines=63> */
.L_x_154:
[----:B------:R-:W-:Y:S05]  /*b600*/  BSYNC.RECONVERGENT B6 ;  /* 0x0000000000067941 */ /* 0x000fea0003800200 */
.L_x_153:
        /* <DEDUP_REMOVED lines=19> */
[----:B------:R-:W-:Y:S02]  /*b740*/  FSEL R30, R30, -8.06006814911005101289e+34, !P0 ;  /* 0xf9785eba1e1e7808 */ /* 0x000fe40004000000 */
[----:B------:R-:W-:-:S06]  /*b750*/  FSEL R31, -R0, 0.11223486810922622681, !P0 ;  /* 0x3de5db65001f7808 */ /* 0x000fcc0004000100 */
[----:B--2---:R-:W-:-:S08]  /*b760*/  DFMA R32, R18, R30, R32 ;  /* 0x0000001e1220722b */ /* 0x004fd00000000020 */
[----:B------:R-:W-:-:S08]  /*b770*/  DFMA R32, R18, R32, R34 ;  /* 0x000000201220722b */ /* 0x000fd00000000022 */
[----:B---3--:R-:W-:-:S08]  /*b780*/  DFMA R8, R18, R32, R8 ;  /* 0x000000201208722b */ /* 0x008fd00000000008 */
[----:B------:R-:W-:Y:S01]  /*b790*/  DFMA R8, R18, R8, R10 ;  /* 0x000000081208722b */ /* 0x000fe2000000000a */
[----:B------:R-:W0:Y:S01]  /*b7a0*/  MUFU.RCP64H R11, R29 ;  /* 0x0000001d000b7308 */ /* 0x000e220000001800 */
[----:B------:R-:W-:-:S06]  /*b7b0*/  IMAD.MOV.U32 R10, RZ, RZ, 0x1 ;  /* 0x00000001ff0a7424 */ /* 0x000fcc00078e00ff */
[----:B----4-:R-:W-:-:S08]  /*b7c0*/  DFMA R8, R18, R8, R12 ;  /* 0x000000081208722b */ /* 0x010fd0000000000c */
[----:B------:R-:W-:Y:S02]  /*b7d0*/  DFMA R8, R18, R8, R14 ;  /* 0x000000081208722b */ /* 0x000fe4000000000e */
[----:B0-----:R-:W-:-:S06]  /*b7e0*/  DFMA R12, -R28, R10, 1 ;  /* 0x3ff000001c0c742b */ /* 0x001fcc000000010a */
[----:B------:R-:W-:Y:S02]  /*b7f0*/  DFMA R4, R8, R4, R4 ;  /* 0x000000040804722b */ /* 0x000fe40000000004 */
[----:B------:R-:W-:Y:S02]  /*b800*/  DFMA R8, R18, R8, 1 ;  /* 0x3ff000001208742b */ /* 0x000fe40000000008 */
[----:B------:R-:W-:-:S08]  /*b810*/  DFMA R12, R12, R12, R12 ;  /* 0x0000000c0c0c722b */ /* 0x000fd0000000000c */
[----:B------:R-:W-:Y:S01]  /*b820*/  FSEL R8, R8, R4, !P0 ;  /* 0x0000000408087208 */ /* 0x000fe20004000000 */
[----:B------:R-:W-:Y:S01]  /*b830*/  DFMA R12, R10, R12, R10 ;  /* 0x0000000c0a0c722b */ /* 0x000fe2000000000a */
[----:B------:R-:W-:Y:S02]  /*b840*/  FSEL R9, R9, R5, !P0 ;  /* 0x0000000509097208 */ /* 0x000fe40004000000 */
[----:B------:R-:W-:-:S04]  /*b850*/  LOP3.LUT P0, RZ, R6, 0x2, RZ, 0xc0, !PT ;  /* 0x0000000206ff7812 */ /* 0x000fc8000780c0ff */
[----:B------:R-:W-:Y:S02]  /*b860*/  DADD R4, RZ, -R8 ;  /* 0x00000000ff047229 */ /* 0x000fe40000000808 */
[----:B------:R-:W-:-:S08]  /*b870*/  DFMA R6, -R28, R12, 1 ;  /* 0x3ff000001c06742b */ /* 0x000fd0000000010c */
[----:B------:R-:W-:Y:S02]  /*b880*/  FSEL R8, R8, R4, !P0 ;  /* 0x0000000408087208 */ /* 0x000fe40004000000 */
[----:B------:R-:W-:Y:S01]  /*b890*/  FSEL R9, R9, R5, !P0 ;  /* 0x0000000509097208 */ /* 0x000fe20004000000 */
[----:B------:R-:W-:-:S05]  /*b8a0*/  DFMA R4, R12, R6, R12 ;  /* 0x000000060c04722b */ /* 0x000fca000000000c */
[CCC-:B------:R-:W-:Y:S02]  /*b8b0*/  DFMA R6, R24.reuse, |R8|.reuse, R26.reuse ;  /* 0x400000081806722b */ /* 0x1c0fe4000000001a */
[----:B------:R-:W-:-:S06]  /*b8c0*/  DFMA R24, -R24, |R8|, R26 ;  /* 0x400000081818722b */ /* 0x000fcc000000011a */
[----:B------:R-:W-:Y:S02]  /*b8d0*/  DMUL R10, R6, R4 ;  /* 0x00000004060a7228 */ /* 0x000fe40000000000 */
[----:B------:R-:W-:-:S06]  /*b8e0*/  FSETP.GEU.AND P1, PT, |R7|, 6.5827683646048100446e-37, PT ;  /* 0x036000000700780b */ /* 0x000fcc0003f2e200 */
[----:B------:R-:W-:-:S08]  /*b8f0*/  DFMA R12, -R28, R10, R6 ;  /* 0x0000000a1c0c722b */ /* 0x000fd00000000106 */
[----:B------:R-:W-:-:S10]  /*b900*/  DFMA R4, R4, R12, R10 ;  /* 0x0000000c0404722b */ /* 0x000fd4000000000a */
[----:B------:R-:W-:-:S05]  /*b910*/  FFMA R0, RZ, R29, R5 ;  /* 0x0000001dff007223 */ /* 0x000fca0000000005 */
[----:B------:R-:W-:-:S13]  /*b920*/  FSETP.GT.AND P0, PT, |R0|, 1.469367938527859385e-39, PT ;  /* 0x001000000000780b */ /* 0x000fda0003f04200 */
[----:B------:R-:W-:Y:S05]  /*b930*/  @P0 BRA P1, `(.L_x_156) ;  /* 0x00000000001c0947 */ /* 0x000fea0000800000 */
[----:B------:R-:W-:Y:S01]  /*b940*/  MOV R4, R6 ;  /* 0x0000000600047202 */ /* 0x000fe20000000f00 */
[----:B------:R-:W-:Y:S01]  /*b950*/  IMAD.MOV.U32 R5, RZ, RZ, R7 ;  /* 0x000000ffff057224 */ /* 0x000fe200078e0007 */
[----:B------:R-:W-:Y:S01]  /*b960*/  MOV R20, 0xb9b0 ;  /* 0x0000b9b000147802 */ /* 0x000fe20000000f00 */
[----:B------:R-:W-:Y:S02]  /*b970*/  IMAD.MOV.U32 R6, RZ, RZ, R28 ;  /* 0x000000ffff067224 */ /* 0x000fe400078e001c */
[----:B------:R-:W-:Y:S02]  /*b980*/  IMAD.MOV.U32 R7, RZ, RZ, R29 ;  /* 0x000000ffff077224 */ /* 0x000fe400078e001d */
[----:B------:R-:W-:-:S07]  /*b990*/  IMAD.MOV.U32 R21, RZ, RZ, 0x0 ;  /* 0x00000000ff157424 */ /* 0x000fce00078e00ff */
[----:B------:R-:W-:Y:S05]  /*b9a0*/  CALL.REL.NOINC `($__internal_1_$__cuda_sm20_div_rn_f64_full) ;  /* 0x0000001000907944 */ /* 0x000fea0003c00000 */
.L_x_156:
[----:B------:R-:W-:Y:S05]  /*b9b0*/  BSYNC.RECONVERGENT B6 ;  /* 0x0000000000067941 */ /* 0x000fea0003800200 */
.L_x_155:
        /* <DEDUP_REMOVED lines=64> */
.L_x_158:
        /* <DEDUP_REMOVED lines=35> */
.L_x_159:
[----:B------:R-:W-:Y:S05]  /*bff0*/  BSYNC.RECONVERGENT B0 ;  /* 0x0000000000007941 */ /* 0x000fea0003800200 */
.L_x_157:
        /* <DEDUP_REMOVED lines=22> */
.L_x_161:
[----:B------:R-:W-:Y:S05]  /*c160*/  BSYNC.RECONVERGENT B6 ;  /* 0x0000000000067941 */ /* 0x000fea0003800200 */
.L_x_160:
        /* <DEDUP_REMOVED lines=64> */
.L_x_163:
        /* <DEDUP_REMOVED lines=35> */
.L_x_164:
[----:B------:R-:W-:Y:S05]  /*c7a0*/  BSYNC.RECONVERGENT B0 ;  /* 0x0000000000007941 */ /* 0x000fea0003800200 */
.L_x_162:
        /* <DEDUP_REMOVED lines=25> */
        .weak           $__internal_0_$__cuda_sm20_dblrcp_rn_slowpath_v3
        .type           $__internal_0_$__cuda_sm20_dblrcp_rn_slowpath_v3,@function
        .size           $__internal_0_$__cuda_sm20_dblrcp_rn_slowpath_v3,($__internal_1_$__cuda_sm20_div_rn_f64_full - $__internal_0_$__cuda_sm20_dblrcp_rn_slowpath_v3)
$__internal_0_$__cuda_sm20_dblrcp_rn_slowpath_v3:
[----:B------:R-:W-:Y:S02]  /*c940*/  VIADD R1, R1, 0xfffffff8 ;  /* 0xfffffff801017836 */ /* 0x000fe40000000000 */
[----:B------:R-:W-:-:S03]  /*c950*/  IMAD.MOV.U32 R3, RZ, RZ, R5 ;  /* 0x000000ffff037224 */ /* 0x000fc600078e0005 */
[----:B------:R0:W-:Y:S02]  /*c960*/  STL [R1], R2 ;  /* 0x0000000201007387 */ /* 0x0001e40000100800 */
[----:B0-----:R-:W-:-:S06]  /*c970*/  IMAD.MOV.U32 R2, RZ, RZ, R4 ;  /* 0x000000ffff027224 */ /* 0x001fcc00078e0004 */
[----:B------:R-:W-:Y:S01]  /*c980*/  DSETP.GTU.AND P0, PT, |R2|, +INF , PT ;  /* 0x7ff000000200742a */ /* 0x000fe20003f0c200 */
[----:B------:R-:W-:-:S13]  /*c990*/  BSSY.RECONVERGENT B0, `(.L_x_165) ;  /* 0x0000022000007945 */ /* 0x000fda0003800200 */
[----:B------:R-:W-:Y:S05]  /*c9a0*/  @P0 BRA `(.L_x_166) ;  /* 0x0000000000780947 */ /* 0x000fea0003800000 */
[----:B------:R-:W-:-:S04]  /*c9b0*/  LOP3.LUT R8, R3, 0x7fffffff, RZ, 0xc0, !PT ;  /* 0x7fffffff03087812 */ /* 0x000fc800078ec0ff */
[----:B------:R-:W-:-:S04]  /*c9c0*/  IADD3 R0, PT, PT, R8, -0x1, RZ ;  /* 0xffffffff08007810 */ /* 0x000fc80007ffe0ff */
[----:B------:R-:W-:-:S13]  /*c9d0*/  ISETP.GE.U32.AND P0, PT, R0, 0x7fefffff, PT ;  /* 0x7fefffff0000780c */ /* 0x000fda0003f06070 */
[----:B------:R-:W-:Y:S01]  /*c9e0*/  @P0 LOP3.LUT R5, R3, 0x7ff00000, RZ, 0x3c, !PT ;  /* 0x7ff0000003050812 */ /* 0x000fe200078e3cff */
[----:B------:R-:W-:Y:S01]  /*c9f0*/  @P0 IMAD.MOV.U32 R4, RZ, RZ, RZ ;  /* 0x000000ffff040224 */ /* 0x000fe200078e00ff */
[----:B------:R-:W-:Y:S06]  /*ca00*/  @P0 BRA `(.L_x_167) ;  /* 0x0000000000680947 */ /* 0x000fec0003800000 */
[----:B------:R-:W-:-:S13]  /*ca10*/  ISETP.GE.U32.AND P0, PT, R8, 0x1000001, PT ;  /* 0x010000010800780c */ /* 0x000fda0003f06070 */
[----:B------:R-:W-:Y:S05]  /*ca20*/  @!P0 BRA `(.L_x_168) ;  /* 0x0000000000348947 */ /* 0x000fea0003800000 */
[----:B------:R-:W-:Y:S02]  /*ca30*/  VIADD R9, R3, 0xc0200000 ;  /* 0xc020000003097836 */ /* 0x000fe40000000000 */
[----:B------:R-:W-:Y:S02]  /*ca40*/  IMAD.MOV.U32 R8, RZ, RZ, R2 ;  /* 0x000000ffff087224 */ /* 0x000fe400078e0002 */
[----:B------:R-:W0:Y:S04]  /*ca50*/  MUFU.RCP64H R7, R9 ;  /* 0x0000000900077308 */ /* 0x000e280000001800 */
[----:B0-----:R-:W-:-:S08]  /*ca60*/  DFMA R4, -R8, R6, 1 ;  /* 0x3ff000000804742b */ /* 0x001fd00000000106 */
[----:B------:R-:W-:-:S08]  /*ca70*/  DFMA R4, R4, R4, R4 ;  /* 0x000000040404722b */ /* 0x000fd00000000004 */
[----:B------:R-:W-:-:S08]  /*ca80*/  DFMA R4, R6, R4, R6 ;  /* 0x000000040604722b */ /* 0x000fd00000000006 */
[----:B------:R-:W-:-:S08]  /*ca90*/  DFMA R6, -R8, R4, 1 ;  /* 0x3ff000000806742b */ /* 0x000fd00000000104 */
[----:B------:R-:W-:-:S08]  /*caa0*/  DFMA R6, R4, R6, R4 ;  /* 0x000000060406722b */ /* 0x000fd00000000004 */
[----:B------:R-:W-:-:S08]  /*cab0*/  DMUL R6, R6, 2.2250738585072013831e-308 ;  /* 0x0010000006067828 */ /* 0x000fd00000000000 */
[----:B------:R-:W-:-:S08]  /*cac0*/  DFMA R2, -R2, R6, 1 ;  /* 0x3ff000000202742b */ /* 0x000fd00000000106 */
[----:B------:R-:W-:-:S08]  /*cad0*/  DFMA R2, R2, R2, R2 ;  /* 0x000000020202722b */ /* 0x000fd00000000002 */
[----:B------:R-:W-:Y:S01]  /*cae0*/  DFMA R4, R6, R2, R6 ;  /* 0x000000020604722b */ /* 0x000fe20000000006 */
[----:B------:R-:W-:Y:S10]  /*caf0*/  BRA `(.L_x_167) ;  /* 0x00000000002c7947 */ /* 0x000ff40003800000 */
.L_x_168:
[----:B------:R-:W-:-:S06]  /*cb00*/  DMUL R2, R2, 8.11296384146066816958e+31 ;  /* 0x4690000002027828 */ /* 0x000fcc0000000000 */
[----:B------:R-:W0:Y:S02]  /*cb10*/  MUFU.RCP64H R7, R3 ;  /* 0x0000000300077308 */ /* 0x000e240000001800 */
[----:B0-----:R-:W-:-:S08]  /*cb20*/  DFMA R4, -R2, R6, 1 ;  /* 0x3ff000000204742b */ /* 0x001fd00000000106 */
[----:B------:R-:W-:-:S08]  /*cb30*/  DFMA R4, R4, R4, R4 ;  /* 0x000000040404722b */ /* 0x000fd00000000004 */
[----:B------:R-:W-:-:S08]  /*cb40*/  DFMA R4, R6, R4, R6 ;  /* 0x000000040604722b */ /* 0x000fd00000000006 */
[----:B------:R-:W-:-:S08]  /*cb50*/  DFMA R6, -R2, R4, 1 ;  /* 0x3ff000000206742b */ /* 0x000fd00000000104 */
[----:B------:R-:W-:-:S08]  /*cb60*/  DFMA R4, R4, R6, R4 ;  /* 0x000000060404722b */ /* 0x000fd00000000004 */
[----:B------:R-:W-:Y:S01]  /*cb70*/  DMUL R4, R4, 8.11296384146066816958e+31 ;  /* 0x4690000004047828 */ /* 0x000fe20000000000 */
[----:B------:R-:W-:Y:S10]  /*cb80*/  BRA `(.L_x_167) ;  /* 0x0000000000087947 */ /* 0x000ff40003800000 */
.L_x_166:
[----:B------:R-:W-:Y:S01]  /*cb90*/  LOP3.LUT R5, R3, 0x80000, RZ, 0xfc, !PT ;  /* 0x0008000003057812 */ /* 0x000fe200078efcff */
[----:B------:R-:W-:-:S07]  /*cba0*/  IMAD.MOV.U32 R4, RZ, RZ, R2 ;  /* 0x000000ffff047224 */ /* 0x000fce00078e0002 */
.L_x_167:
[----:B------:R-:W-:Y:S05]  /*cbb0*/  BSYNC.RECONVERGENT B0 ;  /* 0x0000000000007941 */ /* 0x000fea0003800200 */
.L_x_165:
[----:B------:R0:W2:Y:S02]  /*cbc0*/  LDL R2, [R1] ;  /* 0x0000000001027983 */ /* 0x0000a40000100800 */
[----:B0-----:R-:W-:Y:S01]  /*cbd0*/  VIADD R1, R1, 0x8 ;  /* 0x0000000801017836 */ /* 0x001fe20000000000 */
[----:B--2---:R-:W-:Y:S06]  /*cbe0*/  RET.REL.NODEC R20 `(_Z15integrateKernelPd13UI_Func_IndexddiS_S_dddd) ;  /* 0xffffff3414047950 */ /* 0x004fec0003c3ffff */
        .weak           $__internal_1_$__cuda_sm20_div_rn_f64_full
        .type           $__internal_1_$__cuda_sm20_div_rn_f64_full,@function
        .size           $__internal_1_$__cuda_sm20_div_rn_f64_full,($_Z15integrateKernelPd13UI_Func_IndexddiS_S_dddd$__internal_accurate_pow - $__internal_1_$__cuda_sm20_div_rn_f64_full)
$__internal_1_$__cuda_sm20_div_rn_f64_full:
[----:B------:R-:W-:Y:S02]  /*cbf0*/  VIADD R1, R1, 0xffffffe0 ;  /* 0xffffffe001017836 */ /* 0x000fe40000000000 */
[----:B------:R-:W-:Y:S02]  /*cc00*/  IMAD.MOV.U32 R3, RZ, RZ, R7 ;  /* 0x000000ffff037224 */ /* 0x000fe400078e0007 */
[----:B------:R-:W-:Y:S01]  /*cc10*/  IMAD.MOV.U32 R7, RZ, RZ, R5 ;  /* 0x000000ffff077224 */ /* 0x000fe200078e0005 */
[----:B------:R-:W-:Y:S04]  /*cc20*/  STL [R1+0x18], R23 ;  /* 0x0000181701007387 */ /* 0x000fe80000100800 */
[----:B------:R-:W-:Y:S04]  /*cc30*/  STL [R1+0x14], R22 ;  /* 0x0000141601007387 */ /* 0x000fe80000100800 */
[----:B------:R-:W-:Y:S04]  /*cc40*/  STL [R1+0x10], R19 ;  /* 0x0000101301007387 */ /* 0x000fe80000100800 */
[----:B------:R-:W-:Y:S04]  /*cc50*/  STL [R1+0xc], R18 ;  /* 0x00000c1201007387 */ /* 0x000fe80000100800 */
[----:B------:R-:W-:Y:S04]  /*cc60*/  STL [R1+0x8], R17 ;  /* 0x0000081101007387 */ /* 0x000fe80000100800 */
[----:B------:R-:W-:Y:S04]  /*cc70*/  STL [R1+0x4], R16 ;  /* 0x0000041001007387 */ /* 0x000fe80000100800 */
[----:B------:R0:W-:Y:S02]  /*cc80*/  STL [R1], R2 ;  /* 0x0000000201007387 */ /* 0x0001e40000100800 */
[----:B0-----:R-:W-:-:S02]  /*cc90*/  IMAD.MOV.U32 R2, RZ, RZ, R6 ;  /* 0x000000ffff027224 */ /* 0x001fc400078e0006 */
[----:B------:R-:W-:Y:S01]  /*cca0*/  IMAD.MOV.U32 R6, RZ, RZ, R4 ;  /* 0x000000ffff067224 */ /* 0x000fe200078e0004 */
[C---:B------:R-:W-:Y:S01]  /*ccb0*/  FSETP.GEU.AND P0, PT, |R3|.reuse, 1.469367938527859385e-39, PT ;  /* 0x001000000300780b */ /* 0x040fe20003f0e200 */
[----:B------:R-:W-:Y:S01]  /*ccc0*/  IMAD.MOV.U32 R4, RZ, RZ, 0x1 ;  /* 0x00000001ff047424 */ /* 0x000fe200078e00ff */
[----:B------:R-:W-:Y:S01]  /*ccd0*/  LOP3.LUT R8, R3, 0x800fffff, RZ, 0xc0, !PT ;  /* 0x800fffff03087812 */ /* 0x000fe200078ec0ff */
[----:B------:R-:W-:Y:S01]  /*cce0*/  IMAD.MOV.U32 R16, RZ, RZ, 0x1ca00000 ;  /* 0x1ca00000ff107424 */ /* 0x000fe200078e00ff */
[----:B------:R-:W-:Y:S01]  /*ccf0*/  FSETP.GEU.AND P2, PT, |R7|, 1.469367938527859385e-39, PT ;  /* 0x001000000700780b */ /* 0x000fe20003f4e200 */
[----:B------:R-:W-:Y:S01]  /*cd00*/  BSSY.RECONVERGENT B0, `(.L_x_169) ;  /* 0x000004f000007945 */ /* 0x000fe20003800200 */
[----:B------:R-:W-:Y:S01]  /*cd10*/  LOP3.LUT R9, R8, 0x3ff00000, RZ, 0xfc, !PT ;  /* 0x3ff0000008097812 */ /* 0x000fe200078efcff */
[----:B------:R-:W-:Y:S01]  /*cd20*/  IMAD.MOV.U32 R8, RZ, RZ, R2 ;  /* 0x000000ffff087224 */ /* 0x000fe200078e0002 */
[----:B------:R-:W-:Y:S02]  /*cd30*/  LOP3.LUT R18, R3, 0x7ff00000, RZ, 0xc0, !PT ;  /* 0x7ff0000003127812 */ /* 0x000fe400078ec0ff */
[----:B------:R-:W-:-:S03]  /*cd40*/  LOP3.LUT R19, R7, 0x7ff00000, RZ, 0xc0, !PT ;  /* 0x7ff0000007137812 */ /* 0x000fc600078ec0ff */
[----:B------:R-:W-:Y:S01]  /*cd50*/  @!P0 DMUL R8, R2, 8.98846567431157953865e+307 ;  /* 0x7fe0000002088828 */ /* 0x000fe20000000000 */
[----:B------:R-:W-:Y:S01]  /*cd60*/  ISETP.GE.U32.AND P1, PT, R19, R18, PT ;  /* 0x000000121300720c */ /* 0x000fe20003f26070 */
[----:B------:R-:W-:Y:S02]  /*cd70*/  IMAD.MOV.U32 R17, RZ, RZ, R19 ;  /* 0x000000ffff117224 */ /* 0x000fe400078e0013 */
[----:B------:R-:W-:Y:S02]  /*cd80*/  IMAD.MOV.U32 R0, RZ, RZ, R18 ;  /* 0x000000ffff007224 */ /* 0x000fe400078e0012 */
[----:B------:R-:W0:Y:S04]  /*cd90*/  MUFU.RCP64H R5, R9 ;  /* 0x0000000900057308 */ /* 0x000e280000001800 */
[----:B------:R-:W-:-:S05]  /*cda0*/  @!P0 LOP3.LUT R0, R9, 0x7ff00000, RZ, 0xc0, !PT ;  /* 0x7ff0000009008812 */ /* 0x000fca00078ec0ff */
[----:B------:R-:W-:Y:S01]  /*cdb0*/  VIADD R23, R0, 0xffffffff ;  /* 0xffffffff00177836 */ /* 0x000fe20000000000 */
[----:B0-----:R-:W-:-:S08]  /*cdc0*/  DFMA R10, R4, -R8, 1 ;  /* 0x3ff00000040a742b */ /* 0x001fd00000000808 */
[----:B------:R-:W-:-:S08]  /*cdd0*/  DFMA R10, R10, R10, R10 ;  /* 0x0000000a0a0a722b */ /* 0x000fd0000000000a */
[----:B------:R-:W-:Y:S01]  /*cde0*/  DFMA R12, R4, R10, R4 ;  /* 0x0000000a040c722b */ /* 0x000fe20000000004 */
[----:B------:R-:W-:Y:S01]  /*cdf0*/  SEL R11, R16, 0x63400000, !P1 ;  /* 0x63400000100b7807 */ /* 0x000fe20004800000 */
[----:B------:R-:W-:-:S03]  /*ce00*/  IMAD.MOV.U32 R10, RZ, RZ, R6 ;  /* 0x000000ffff0a7224 */ /* 0x000fc600078e0006 */
[C-C-:B------:R-:W-:Y:S02]  /*ce10*/  @!P2 LOP3.LUT R4, R11.reuse, 0x80000000, R7.reuse, 0xf8, !PT ;  /* 0x800000000b04a812 */ /* 0x140fe400078ef807 */
[----:B------:R-:W-:Y:S01]  /*ce20*/  LOP3.LUT R11, R11, 0x800fffff, R7, 0xf8, !PT ;  /* 0x800fffff0b0b7812 */ /* 0x000fe200078ef807 */
[----:B------:R-:W-:Y:S01]  /*ce30*/  DFMA R14, R12, -R8, 1 ;  /* 0x3ff000000c0e742b */ /* 0x000fe20000000808 */
[----:B------:R-:W-:Y:S01]  /*ce40*/  @!P2 LOP3.LUT R5, R4, 0x100000, RZ, 0xfc, !PT ;  /* 0x001000000405a812 */ /* 0x000fe200078efcff */
[----:B------:R-:W-:-:S06]  /*ce50*/  @!P2 IMAD.MOV.U32 R4, RZ, RZ, RZ ;  /* 0x000000ffff04a224 */ /* 0x000fcc00078e00ff */
[----:B------:R-:W-:Y:S02]  /*ce60*/  @!P2 DFMA R10, R10, 2, -R4 ;  /* 0x400000000a0aa82b */ /* 0x000fe40000000804 */
[----:B------:R-:W-:-:S08]  /*ce70*/  DFMA R14, R12, R14, R12 ;  /* 0x0000000e0c0e722b */ /* 0x000fd0000000000c */
[----:B------:R-:W-:Y:S01]  /*ce80*/  @!P2 LOP3.LUT R17, R11, 0x7ff00000, RZ, 0xc0, !PT ;  /* 0x7ff000000b11a812 */ /* 0x000fe200078ec0ff */
[----:B------:R-:W-:-:S04]  /*ce90*/  DMUL R4, R14, R10 ;  /* 0x0000000a0e047228 */ /* 0x000fc80000000000 */
[----:B------:R-:W-:-:S04]  /*cea0*/  VIADD R22, R17, 0xffffffff ;  /* 0xffffffff11167836 */ /* 0x000fc80000000000 */
[----:B------:R-:W-:Y:S01]  /*ceb0*/  DFMA R12, R4, -R8, R10 ;  /* 0x80000008040c722b */ /* 0x000fe2000000000a */
[----:B------:R-:W-:-:S04]  /*cec0*/  ISETP.GT.U32.AND P0, PT, R22, 0x7feffffe, PT ;  /* 0x7feffffe1600780c */ /* 0x000fc80003f04070 */
[----:B------:R-:W-:-:S03]  /*ced0*/  ISETP.GT.U32.OR P0, PT, R23, 0x7feffffe, P0 ;  /* 0x7feffffe1700780c */ /* 0x000fc60000704470 */
[----:B------:R-:W-:-:S10]  /*cee0*/  DFMA R12, R14, R12, R4 ;  /* 0x0000000c0e0c722b */ /* 0x000fd40000000004 */
[----:B------:R-:W-:Y:S05]  /*cef0*/  @P0 BRA `(.L_x_170) ;  /* 0x0000000000680947 */ /* 0x000fea0003800000 */
[CC--:B------:R-:W-:Y:S01]  /*cf00*/  VIADDMNMX R0, R19.reuse, -R18.reuse, 0xb9600000, !PT ;  /* 0xb960000013007446 */ /* 0x0c0fe20007800912 */
[----:B------:R-:W-:Y:S01]  /*cf10*/  IMAD.MOV.U32 R6, RZ, RZ, RZ ;  /* 0x000000ffff067224 */ /* 0x000fe200078e00ff */
[----:B------:R-:W-:Y:S02]  /*cf20*/  ISETP.GE.U32.AND P0, PT, R19, R18, PT ;  /* 0x000000121300720c */ /* 0x000fe40003f06070 */
[----:B------:R-:W-:Y:S02]  /*cf30*/  VIMNMX R0, PT, PT, R0, 0x46a00000, PT ;  /* 0x46a0000000007848 */ /* 0x000fe40003fe0100 */
[----:B------:R-:W-:-:S05]  /*cf40*/  SEL R5, R16, 0x63400000, !P0 ;  /* 0x6340000010057807 */ /* 0x000fca0004000000 */
[----:B------:R-:W-:-:S04]  /*cf50*/  IMAD.IADD R0, R0, 0x1, -R5 ;  /* 0x0000000100007824 */ /* 0x000fc800078e0a05 */
[----:B------:R-:W-:-:S06]  /*cf60*/  VIADD R7, R0, 0x7fe00000 ;  /* 0x7fe0000000077836 */ /* 0x000fcc0000000000 */
[----:B------:R-:W-:-:S10]  /*cf70*/  DMUL R4, R12, R6 ;  /* 0x000000060c047228 */ /* 0x000fd40000000000 */
[----:B------:R-:W-:-:S13]  /*cf80*/  FSETP.GTU.AND P0, PT, |R5|, 1.469367938527859385e-39, PT ;  /* 0x001000000500780b */ /* 0x000fda0003f0c200 */
[----:B------:R-:W-:Y:S05]  /*cf90*/  @P0 BRA `(.L_x_171) ;  /* 0x0000000000940947 */ /* 0x000fea0003800000 */
[----:B------:R-:W-:Y:S01]  /*cfa0*/  DFMA R8, R12, -R8, R10 ;  /* 0x800000080c08722b */ /* 0x000fe2000000000a */
[----:B------:R-:W-:-:S09]  /*cfb0*/  IMAD.MOV.U32 R6, RZ, RZ, RZ ;  /* 0x000000ffff067224 */ /* 0x000fd200078e00ff */
[C---:B------:R-:W-:Y:S02]  /*cfc0*/  FSETP.NEU.AND P0, PT, R9.reuse, RZ, PT ;  /* 0x000000ff0900720b */ /* 0x040fe40003f0d000 */
[----:B------:R-:W-:-:S04]  /*cfd0*/  LOP3.LUT R11, R9, 0x80000000, R3, 0x48, !PT ;  /* 0x80000000090b7812 */ /* 0x000fc800078e4803 */
[----:B------:R-:W-:-:S07]  /*cfe0*/  LOP3.LUT R7, R11, R7, RZ, 0xfc, !PT ;  /* 0x000000070b077212 */ /* 0x000fce00078efcff */
[----:B------:R-:W-:Y:S05]  /*cff0*/  @!P0 BRA `(.L_x_171) ;  /* 0x00000000007c8947 */ /* 0x000fea0003800000 */
[----:B------:R-:W-:Y:S01]  /*d000*/  IMAD.MOV R3, RZ, RZ, -R0 ;  /* 0x000000ffff037224 */ /* 0x000fe200078e0a00 */
[----:B------:R-:W-:Y:S01]  /*d010*/  DMUL.RP R6, R12, R6 ;  /* 0x000000060c067228 */ /* 0x000fe20000008000 */
[----:B------:R-:W-:-:S06]  /*d020*/  IMAD.MOV.U32 R2, RZ, RZ, RZ ;  /* 0x000000ffff027224 */ /* 0x000fcc00078e00ff */
[----:B------:R-:W-:-:S03]  /*d030*/  DFMA R2, R4, -R2, R12 ;  /* 0x800000020402722b */ /* 0x000fc6000000000c */
[----:B------:R-:W-:-:S03]  /*d040*/  LOP3.LUT R11, R7, R11, RZ, 0x3c, !PT ;  /* 0x0000000b070b7212 */ /* 0x000fc600078e3cff */
[----:B------:R-:W-:-:S04]  /*d050*/  IADD3 R2, PT, PT, -R0, -0x43300000, RZ ;  /* 0xbcd0000000027810 */ /* 0x000fc80007ffe1ff */
[----:B------:R-:W-:-:S04]  /*d060*/  FSETP.NEU.AND P0, PT, |R3|, R2, PT ;  /* 0x000000020300720b */ /* 0x000fc80003f0d200 */
[----:B------:R-:W-:Y:S02]  /*d070*/  FSEL R4, R6, R4, !P0 ;  /* 0x0000000406047208 */ /* 0x000fe40004000000 */
[----:B------:R-:W-:Y:S01]  /*d080*/  FSEL R5, R11, R5, !P0 ;  /* 0x000000050b057208 */ /* 0x000fe20004000000 */
[----:B------:R-:W-:Y:S06]  /*d090*/  BRA `(.L_x_171) ;  /* 0x0000000000547947 */ /* 0x000fec0003800000 */
.L_x_170:
[----:B------:R-:W-:-:S14]  /*d0a0*/  DSETP.NAN.AND P0, PT, R6, R6, PT ;  /* 0x000000060600722a */ /* 0x000fdc0003f08000 */
[----:B------:R-:W-:Y:S05]  /*d0b0*/  @P0 BRA `(.L_x_172) ;  /* 0x0000000000440947 */ /* 0x000fea0003800000 */
[----:B------:R-:W-:-:S14]  /*d0c0*/  DSETP.NAN.AND P0, PT, R2, R2, PT ;  /* 0x000000020200722a */ /* 0x000fdc0003f08000 */
[----:B------:R-:W-:Y:S05]  /*d0d0*/  @P0 BRA `(.L_x_173) ;  /* 0x0000000000300947 */ /* 0x000fea0003800000 */
[----:B------:R-:W-:Y:S01]  /*d0e0*/  ISETP.NE.AND P0, PT, R17, R0, PT ;  /* 0x000000001100720c */ /* 0x000fe20003f05270 */
[----:B------:R-:W-:Y:S02]  /*d0f0*/  IMAD.MOV.U32 R4, RZ, RZ, 0x0 ;  /* 0x00000000ff047424 */ /* 0x000fe400078e00ff */
[----:B------:R-:W-:-:S10]  /*d100*/  IMAD.MOV.U32 R5, RZ, RZ, -0x80000 ;  /* 0xfff80000ff057424 */ /* 0x000fd400078e00ff */
[----:B------:R-:W-:Y:S05]  /*d110*/  @!P0 BRA `(.L_x_171) ;  /* 0x0000000000348947 */ /* 0x000fea0003800000 */
[----:B------:R-:W-:Y:S02]  /*d120*/  ISETP.NE.AND P0, PT, R17, 0x7ff00000, PT ;  /* 0x7ff000001100780c */ /* 0x000fe40003f05270 */
[----:B------:R-:W-:Y:S02]  /*d130*/  LOP3.LUT R5, R7, 0x80000000, R3, 0x48, !PT ;  /* 0x8000000007057812 */ /* 0x000fe400078e4803 */
[----:B------:R-:W-:-:S13]  /*d140*/  ISETP.EQ.OR P0, PT, R0, RZ, !P0 ;  /* 0x000000ff0000720c */ /* 0x000fda0004702670 */
[----:B------:R-:W-:Y:S01]  /*d150*/  @P0 LOP3.LUT R0, R5, 0x7ff00000, RZ, 0xfc, !PT ;  /* 0x7ff0000005000812 */ /* 0x000fe200078efcff */
[----:B------:R-:W-:Y:S02]  /*d160*/  @!P0 IMAD.MOV.U32 R4, RZ, RZ, RZ ;  /* 0x000000ffff048224 */ /* 0x000fe400078e00ff */
[----:B------:R-:W-:Y:S02]  /*d170*/  @P0 IMAD.MOV.U32 R4, RZ, RZ, RZ ;  /* 0x000000ffff040224 */ /* 0x000fe400078e00ff */
[----:B------:R-:W-:Y:S01]  /*d180*/  @P0 IMAD.MOV.U32 R5, RZ, RZ, R0 ;  /* 0x000000ffff050224 */ /* 0x000fe200078e0000 */
[----:B------:R-:W-:Y:S06]  /*d190*/  BRA `(.L_x_171) ;  /* 0x0000000000147947 */ /* 0x000fec0003800000 */
.L_x_173:
[----:B------:R-:W-:Y:S02]  /*d1a0*/  LOP3.LUT R5, R3, 0x80000, RZ, 0xfc, !PT ;  /* 0x0008000003057812 */ /* 0x000fe400078efcff */
[----:B------:R-:W-:Y:S01]  /*d1b0*/  MOV R4, R2 ;  /* 0x0000000200047202 */ /* 0x000fe20000000f00 */
[----:B------:R-:W-:Y:S06]  /*d1c0*/  BRA `(.L_x_171) ;  /* 0x0000000000087947 */ /* 0x000fec0003800000 */
.L_x_172:
[----:B------:R-:W-:Y:S01]  /*d1d0*/  LOP3.LUT R5, R7, 0x80000, RZ, 0xfc, !PT ;  /* 0x0008000007057812 */ /* 0x000fe200078efcff */
[----:B------:R-:W-:-:S07]  /*d1e0*/  IMAD.MOV.U32 R4, RZ, RZ, R6 ;  /* 0x000000ffff047224 */ /* 0x000fce00078e0006 */
.L_x_171:
[----:B------:R-:W-:Y:S05]  /*d1f0*/  BSYNC.RECONVERGENT B0 ;  /* 0x0000000000007941 */ /* 0x000fea0003800200 */
.L_x_169:
[----:B------:R-:W2:Y:S04]  /*d200*/  LDL R2, [R1] ;  /* 0x0000000001027983 */ /* 0x000ea80000100800 */
        /* <DEDUP_REMOVED lines=8> */
        .type           $_Z15integrateKernelPd13UI_Func_IndexddiS_S_dddd$__internal_accurate_pow,@function
        .size           $_Z15integrateKernelPd13UI_Func_IndexddiS_S_dddd$__internal_accurate_pow,($_Z15integrateKernelPd13UI_Func_IndexddiS_S_dddd$__internal_trig_reduction_slowpathd - $_Z15integrateKernelPd13UI_Func_IndexddiS_S_dddd$__internal_accurate_pow)
$_Z15integrateKernelPd13UI_Func_IndexddiS_S_dddd$__internal_accurate_pow:
[----:B------:R-:W-:Y:S02]  /*d290*/  VIADD R1, R1, 0xffffffd0 ;  /* 0xffffffd001017836 */ /* 0x000fe40000000000 */
[----:B------:R-:W-:-:S03]  /*d2a0*/  IMAD.MOV.U32 R3, RZ, RZ, R5 ;  /* 0x000000ffff037224 */ /* 0x000fc600078e0005 */
        /* <DEDUP_REMOVED lines=10> */
[----:B------:R0:W-:Y:S02]  /*d350*/  STL [R1], R2 ;  /* 0x0000000201007387 */ /* 0x0001e40000100800 */
[----:B0-----:R-:W-:Y:S01]  /*d360*/  IMAD.MOV.U32 R2, RZ, RZ, R4 ;  /* 0x000000ffff027224 */ /* 0x001fe200078e0004 */
[----:B------:R-:W-:Y:S01]  /*d370*/  ISETP.GT.U32.AND P0, PT, R3, 0xfffff, PT ;  /* 0x000fffff0300780c */ /* 0x000fe20003f04070 */
[----:B------:R-:W-:Y:S01]  /*d380*/  IMAD.MOV.U32 R0, RZ, RZ, R3 ;  /* 0x000000ffff007224 */ /* 0x000fe200078e0003 */
[----:B------:R-:W-:Y:S01]  /*d390*/  UMOV UR4, 0x7d2cafe2 ;  /* 0x7d2cafe200047882 */ /* 0x000fe20000000000 */
[----:B------:R-:W-:Y:S01]  /*d3a0*/  IMAD.MOV.U32 R10, RZ, RZ, RZ ;  /* 0x000000ffff0a7224 */ /* 0x000fe200078e00ff */
[----:B------:R-:W-:Y:S01]  /*d3b0*/  UMOV UR5, 0x3eb0f5ff ;  /* 0x3eb0f5ff00057882 */ /* 0x000fe20000000000 */
[----:B------:R-:W-:Y:S01]  /*d3c0*/  IMAD.MOV.U32 R14, RZ, RZ, 0x41ad3b5a ;  /* 0x41ad3b5aff0e7424 */ /* 0x000fe200078e00ff */
[----:B------:R-:W-:Y:S01]  /*d3d0*/  UMOV UR6, 0x3b39803f ;  /* 0x3b39803f00067882 */ /* 0x000fe20000000000 */
[----:B------:R-:W-:Y:S01]  /*d3e0*/  IMAD.MOV.U32 R15, RZ, RZ, 0x3ed0f5d2 ;  /* 0x3ed0f5d2ff0f7424 */ /* 0x000fe200078e00ff */
[----:B------:R-:W-:Y:S01]  /*d3f0*/  UMOV UR7, 0x3c7abc9e ;  /* 0x3c7abc9e00077882 */ /* 0x000fe20000000000 */
[----:B------:R-:W-:Y:S04]  /*d400*/  BSSY.RECONVERGENT B0, `(.L_x_174) ;  /* 0x000009b000007945 */ /* 0x000fe80003800200 */
[----:B------:R-:W-:-:S10]  /*d410*/  @!P0 DMUL R22, R2, 1.80143985094819840000e+16 ;  /* 0x4350000002168828 */ /* 0x000fd40000000000 */
[----:B------:R-:W-:Y:S02]  /*d420*/  @!P0 IMAD.MOV.U32 R0, RZ, RZ, R23 ;  /* 0x000000ffff008224 */ /* 0x000fe400078e0017 */
[----:B------:R-:W-:-:S03]  /*d430*/  @!P0 IMAD.MOV.U32 R2, RZ, RZ, R22 ;  /* 0x000000ffff028224 */ /* 0x000fc600078e0016 */
[----:B------:R-:W-:Y:S01]  /*d440*/  LOP3.LUT R0, R0, 0x800fffff, RZ, 0xc0, !PT ;  /* 0x800fffff00007812 */ /* 0x000fe200078ec0ff */
[----:B------:R-:W-:Y:S01]  /*d450*/  IMAD.MOV.U32 R4, RZ, RZ, R2 ;  /* 0x000000ffff047224 */ /* 0x000fe200078e0002 */
[----:B------:R-:W-:Y:S02]  /*d460*/  SHF.R.U32.HI R2, RZ, 0x14, R3 ;  /* 0x00000014ff027819 */ /* 0x000fe40000011603 */
[----:B------:R-:W-:Y:S02]  /*d470*/  LOP3.LUT R5, R0, 0x3ff00000, RZ, 0xfc, !PT ;  /* 0x3ff0000000057812 */ /* 0x000fe400078efcff */
[----:B------:R-:W-:Y:S02]  /*d480*/  @!P0 LEA.HI R2, R23, 0xffffffca, RZ, 0xc ;  /* 0xffffffca17028811 */ /* 0x000fe400078f60ff */
[----:B------:R-:W-:-:S03]  /*d490*/  ISETP.GE.U32.AND P1, PT, R5, 0x3ff6a09f, PT ;  /* 0x3ff6a09f0500780c */ /* 0x000fc60003f26070 */
[----:B------:R-:W-:-:S10]  /*d4a0*/  VIADD R3, R2, 0xfffffc01 ;  /* 0xfffffc0102037836 */ /* 0x000fd40000000000 */
[----:B------:R-:W-:Y:S02]  /*d4b0*/  @P1 VIADD R7, R5, 0xfff00000 ;  /* 0xfff0000005071836 */ /* 0x000fe40000000000 */
[----:B------:R-:W-:Y:S02]  /*d4c0*/  @P1 VIADD R3, R2, 0xfffffc02 ;  /* 0xfffffc0202031836 */ /* 0x000fe40000000000 */
[----:B------:R-:W-:-:S03]  /*d4d0*/  @P1 IMAD.MOV.U32 R5, RZ, RZ, R7 ;  /* 0x000000ffff051224 */ /* 0x000fc600078e0007 */
[----:B------:R-:W-:Y:S01]  /*d4e0*/  LOP3.LUT R2, R3, 0x80000000, RZ, 0x3c, !PT ;  /* 0x8000000003027812 */ /* 0x000fe200078e3cff */
[----:B------:R-:W-:Y:S02]  /*d4f0*/  IMAD.MOV.U32 R3, RZ, RZ, 0x43300000 ;  /* 0x43300000ff037424 */ /* 0x000fe400078e00ff */
[----:B------:R-:W-:-:S06]  /*d500*/  DADD R8, R4, 1 ;  /* 0x3ff0000004087429 */ /* 0x000fcc0000000000 */
[----:B------:R-:W0:Y:S02]  /*d510*/  MUFU.RCP64H R11, R9 ;  /* 0x00000009000b7308 */ /* 0x000e240000001800 */
[----:B0-----:R-:W-:-:S08]  /*d520*/  DFMA R6, -R8, R10, 1 ;  /* 0x3ff000000806742b */ /* 0x001fd0000000010a */
[----:B------:R-:W-:Y:S02]  /*d530*/  DFMA R12, R6, R6, R6 ;  /* 0x00000006060c722b */ /* 0x000fe40000000006 */
[----:B------:R-:W-:-:S06]  /*d540*/  DADD R6, R4, -1 ;  /* 0xbff0000004067429 */ /* 0x000fcc0000000000 */
[----:B------:R-:W-:-:S08]  /*d550*/  DFMA R12, R10, R12, R10 ;  /* 0x0000000c0a0c722b */ /* 0x000fd0000000000a */
[----:B------:R-:W-:-:S08]  /*d560*/  DMUL R4, R6, R12 ;  /* 0x0000000c06047228 */ /* 0x000fd00000000000 */
[----:B------:R-:W-:-:S08]  /*d570*/  DFMA R4, R6, R12, R4 ;  /* 0x0000000c0604722b */ /* 0x000fd00000000004 */
[CC--:B------:R-:W-:Y:S02]  /*d580*/  DMUL R10, R4.reuse, R4.reuse ;  /* 0x00000004040a7228 */ /* 0x0c0fe40000000000 */
[----:B------:R-:W-:-:S06]  /*d590*/  DMUL R24, R4, R4 ;  /* 0x0000000404187228 */ /* 0x000fcc0000000000 */
[----:B------:R-:W-:Y:S01]  /*d5a0*/  DFMA R8, R10, UR4, R14 ;  /* 0x000000040a087c2b */ /* 0x000fe2000800000e */
[----:B------:R-:W-:Y:S01]  /*d5b0*/  UMOV UR4, 0x75488a3f ;  /* 0x75488a3f00047882 */ /* 0x000fe20000000000 */
[----:B------:R-:W-:Y:S01]  /*d5c0*/  UMOV UR5, 0x3ef3b20a ;  /* 0x3ef3b20a00057882 */ /* 0x000fe20000000000 */
[----:B------:R-:W-:-:S05]  /*d5d0*/  DADD R14, R6, -R4 ;  /* 0x00000000060e7229 */ /* 0x000fca0000000804 */
[----:B------:R-:W-:Y:S01]  /*d5e0*/  DFMA R8, R10, R8, UR4 ;  /* 0x000000040a087e2b */ /* 0x000fe20008000008 */
[----:B------:R-:W-:Y:S01]  /*d5f0*/  UMOV UR4, 0xe4faecd5 ;  /* 0xe4faecd500047882 */ /* 0x000fe20000000000 */
[----:B------:R-:W-:Y:S01]  /*d600*/  UMOV UR5, 0x3f1745cd ;  /* 0x3f1745cd00057882 */ /* 0x000fe20000000000 */
[----:B------:R-:W-:-:S05]  /*d610*/  DADD R14, R14, R14 ;  /* 0x000000000e0e7229 */ /* 0x000fca000000000e */
[----:B------:R-:W-:Y:S01]  /*d620*/  DFMA R8, R10, R8, UR4 ;  /* 0x000000040a087e2b */ /* 0x000fe20008000008 */
[----:B------:R-:W-:Y:S01]  /*d630*/  UMOV UR4, 0x258a578b ;  /* 0x258a578b00047882 */ /* 0x000fe20000000000 */
[----:B------:R-:W-:Y:S01]  /*d640*/  UMOV UR5, 0x3f3c71c7 ;  /* 0x3f3c71c700057882 */ /* 0x000fe20000000000 */
[----:B------:R-:W-:Y:S02]  /*d650*/  DFMA R6, R6, -R4, R14 ;  /* 0x800000040606722b */ /* 0x000fe4000000000e */
[----:B------:R-:W-:-:S03]  /*d660*/  DMUL R14, R4, R24 ;  /* 0x00000018040e7228 */ /* 0x000fc60000000000 */
[----:B------:R-:W-:Y:S01]  /*d670*/  DFMA R8, R10, R8, UR4 ;  /* 0x000000040a087e2b */ /* 0x000fe20008000008 */
[----:B------:R-:W-:Y:S01]  /*d680*/  UMOV UR4, 0x9242b910 ;  /* 0x9242b91000047882 */ /* 0x000fe20000000000 */
[----:B------:R-:W-:Y:S01]  /*d690*/  UMOV UR5, 0x3f624924 ;  /* 0x3f62492400057882 */ /* 0x000fe20000000000 */
[----:B------:R-:W-:Y:S02]  /*d6a0*/  DMUL R6, R12, R6 ;  /* 0x000000060c067228 */ /* 0x000fe40000000000 */
[----:B------:R-:W-:-:S03]  /*d6b0*/  DFMA R26, R4, R24, -R14 ;  /* 0x00000018041a722b */ /* 0x000fc6000000080e */
[----:B------:R-:W-:Y:S01]  /*d6c0*/  DFMA R8, R10, R8, UR4 ;  /* 0x000000040a087e2b */ /* 0x000fe20008000008 */
[----:B------:R-:W-:Y:S01]  /*d6d0*/  UMOV UR4, 0x99999dfb ;  /* 0x99999dfb00047882 */ /* 0x000fe20000000000 */
[----:B------:R-:W-:-:S03]  /*d6e0*/  UMOV UR5, 0x3f899999 ;  /* 0x3f89999900057882 */ /* 0x000fc60000000000 */
[----:B------:R-:W-:Y:S01]  /*d6f0*/  VIADD R13, R7, 0x100000 ;  /* 0x00100000070d7836 */ /* 0x000fe20000000000 */
[----:B------:R-:W-:Y:S01]  /*d700*/  DFMA R26, R6, R24, R26 ;  /* 0x00000018061a722b */ /* 0x000fe2000000001a */
[----:B------:R-:W-:Y:S01]  /*d710*/  IMAD.MOV.U32 R12, RZ, RZ, R6 ;  /* 0x000000ffff0c7224 */ /* 0x000fe200078e0006 */
[----:B------:R-:W-:Y:S01]  /*d720*/  DFMA R8, R10, R8, UR4 ;  /* 0x000000040a087e2b */ /* 0x000fe20008000008 */
[----:B------:R-:W-:Y:S01]  /*d730*/  UMOV UR4, 0x55555555 ;  /* 0x5555555500047882 */ /* 0x000fe20000000000 */
[----:B------:R-:W-:-:S06]  /*d740*/  UMOV UR5, 0x3fb55555 ;  /* 0x3fb5555500057882 */ /* 0x000fcc0000000000 */
[----:B------:R-:W-:-:S08]  /*d750*/  DFMA R16, R10, R8, UR4 ;  /* 0x000000040a107e2b */ /* 0x000fd00008000008 */
[----:B------:R-:W-:Y:S01]  /*d760*/  DADD R18, -R16, UR4 ;  /* 0x0000000410127e29 */ /* 0x000fe20008000100 */
[----:B------:R-:W-:Y:S01]  /*d770*/  UMOV UR4, 0xb9e7b0 ;  /* 0x00b9e7b000047882 */ /* 0x000fe20000000000 */
[----:B------:R-:W-:-:S06]  /*d780*/  UMOV UR5, 0x3c46a4cb ;  /* 0x3c46a4cb00057882 */ /* 0x000fcc0000000000 */
[----:B------:R-:W-:Y:S02]  /*d790*/  DFMA R18, R10, R8, R18 ;  /* 0x000000080a12722b */ /* 0x000fe40000000012 */
[----:B------:R-:W-:-:S06]  /*d7a0*/  DFMA R10, R4, R4, -R24 ;  /* 0x00000004040a722b */ /* 0x000fcc0000000818 */
[----:B------:R-:W-:Y:S01]  /*d7b0*/  DADD R18, R18, -UR4 ;  /* 0x8000000412127e29 */ /* 0x000fe20008000000 */
[----:B------:R-:W-:Y:S01]  /*d7c0*/  UMOV UR4, 0x80000000 ;  /* 0x8000000000047882 */ /* 0x000fe20000000000 */
[----:B------:R-:W-:Y:S01]  /*d7d0*/  DFMA R10, R4, R12, R10 ;  /* 0x0000000c040a722b */ /* 0x000fe2000000000a */
[----:B------:R-:W-:-:S05]  /*d7e0*/  UMOV UR5, 0x43300000 ;  /* 0x4330000000057882 */ /* 0x000fca0000000000 */
[----:B------:R-:W-:Y:S02]  /*d7f0*/  DADD R8, R16, R18 ;  /* 0x0000000010087229 */ /* 0x000fe40000000012 */
[----:B------:R-:W-:-:S06]  /*d800*/  DFMA R10, R4, R10, R26 ;  /* 0x0000000a040a722b */ /* 0x000fcc000000001a */
[----:B------:R-:W-:Y:S02]  /*d810*/  DMUL R12, R8, R14 ;  /* 0x0000000e080c7228 */ /* 0x000fe40000000000 */
[----:B------:R-:W-:-:S06]  /*d820*/  DADD R16, R16, -R8 ;  /* 0x0000000010107229 */ /* 0x000fcc0000000808 */
[----:B------:R-:W-:Y:S02]  /*d830*/  DFMA R24, R8, R14, -R12 ;  /* 0x0000000e0818722b */ /* 0x000fe4000000080c */
[----:B------:R-:W-:-:S06]  /*d840*/  DADD R16, R18, R16 ;  /* 0x0000000012107229 */ /* 0x000fcc0000000010 */
[----:B------:R-:W-:-:S08]  /*d850*/  DFMA R10, R8, R10, R24 ;  /* 0x0000000a080a722b */ /* 0x000fd00000000018 */
[----:B------:R-:W-:-:S08]  /*d860*/  DFMA R10, R16, R14, R10 ;  /* 0x0000000e100a722b */ /* 0x000fd0000000000a */
[----:B------:R-:W-:-:S08]  /*d870*/  DADD R8, R12, R10 ;  /* 0x000000000c087229 */ /* 0x000fd0000000000a */
[--C-:B------:R-:W-:Y:S02]  /*d880*/  DADD R14, R4, R8.reuse ;  /* 0x00000000040e7229 */ /* 0x100fe40000000008 */
[----:B------:R-:W-:-:S06]  /*d890*/  DADD R12, R12, -R8 ;  /* 0x000000000c0c7229 */ /* 0x000fcc0000000808 */
[----:B------:R-:W-:Y:S02]  /*d8a0*/  DADD R4, R4, -R14 ;  /* 0x0000000004047229 */ /* 0x000fe4000000080e */
[----:B------:R-:W-:-:S06]  /*d8b0*/  DADD R12, R10, R12 ;  /* 0x000000000a0c7229 */ /* 0x000fcc000000000c */
[----:B------:R-:W-:-:S08]  /*d8c0*/  DADD R4, R8, R4 ;  /* 0x0000000008047229 */ /* 0x000fd00000000004 */
[----:B------:R-:W-:-:S08]  /*d8d0*/  DADD R4, R12, R4 ;  /* 0x000000000c047229 */ /* 0x000fd00000000004 */
[----:B------:R-:W-:Y:S02]  /*d8e0*/  DADD R4, R6, R4 ;  /* 0x0000000006047229 */ /* 0x000fe40000000004 */
[----:B------:R-:W-:Y:S01]  /*d8f0*/  DADD R6, R2, -UR4 ;  /* 0x8000000402067e29 */ /* 0x000fe20008000000 */
[----:B------:R-:W-:Y:S01]  /*d900*/  UMOV UR4, 0xfefa39ef ;  /* 0xfefa39ef00047882 */ /* 0x000fe20000000000 */
[----:B------:R-:W-:-:S04]  /*d910*/  UMOV UR5, 0x3fe62e42 ;  /* 0x3fe62e4200057882 */ /* 0x000fc80000000000 */
[----:B------:R-:W-:-:S08]  /*d920*/  DADD R2, R14, R4 ;  /* 0x000000000e027229 */ /* 0x000fd00000000004 */
[--C-:B------:R-:W-:Y:S02]  /*d930*/  DFMA R8, R6, UR4, R2.reuse ;  /* 0x0000000406087c2b */ /* 0x100fe40008000002 */
[----:B------:R-:W-:-:S06]  /*d940*/  DADD R14, R14, -R2 ;  /* 0x000000000e0e7229 */ /* 0x000fcc0000000802 */
[----:B------:R-:W-:Y:S02]  /*d950*/  DFMA R10, R6, -UR4, R8 ;  /* 0x80000004060a7c2b */ /* 0x000fe40008000008 */
[----:B------:R-:W-:-:S06]  /*d960*/  DADD R14, R4, R14 ;  /* 0x00000000040e7229 */ /* 0x000fcc000000000e */
[----:B------:R-:W-:-:S08]  /*d970*/  DADD R10, -R2, R10 ;  /* 0x00000000020a7229 */ /* 0x000fd0000000010a */
[----:B------:R-:W-:-:S08]  /*d980*/  DADD R10, R14, -R10 ;  /* 0x000000000e0a7229 */ /* 0x000fd0000000080a */
[----:B------:R-:W-:Y:S01]  /*d990*/  DFMA R10, R6, UR6, R10 ;  /* 0x00000006060a7c2b */ /* 0x000fe2000800000a */
[----:B------:R-:W-:Y:S02]  /*d9a0*/  IMAD.MOV.U32 R6, RZ, RZ, 0x652b82fe ;  /* 0x652b82feff067424 */ /* 0x000fe400078e00ff */
[----:B------:R-:W-:-:S05]  /*d9b0*/  IMAD.MOV.U32 R7, RZ, RZ, 0x3ff71547 ;  /* 0x3ff71547ff077424 */ /* 0x000fca00078e00ff */
[----:B------:R-:W-:-:S08]  /*d9c0*/  DADD R2, R8, R10 ;  /* 0x0000000008027229 */ /* 0x000fd0000000000a */
[----:B------:R-:W-:Y:S02]  /*d9d0*/  DADD R8, R8, -R2 ;  /* 0x0000000008087229 */ /* 0x000fe40000000802 */
[----:B------:R-:W-:-:S06]  /*d9e0*/  DMUL R4, R2, 2 ;  /* 0x4000000002047828 */ /* 0x000fcc0000000000 */
[----:B------:R-:W-:Y:S02]  /*d9f0*/  DADD R8, R10, R8 ;  /* 0x000000000a087229 */ /* 0x000fe40000000008 */
[----:B------:R-:W-:-:S08]  /*da00*/  DFMA R2, R2, 2, -R4 ;  /* 0x400000000202782b */ /* 0x000fd00000000804 */
[----:B------:R-:W-:-:S08]  /*da10*/  DFMA R2, R8, 2, R2 ;  /* 0x400000000802782b */ /* 0x000fd00000000002 */
[----:B------:R-:W-:-:S08]  /*da20*/  DADD R10, R4, R2 ;  /* 0x00000000040a7229 */ /* 0x000fd00000000002 */
[----:B------:R-:W-:Y:S02]  /*da30*/  DFMA R12, R10, R6, 6.75539944105574400000e+15 ;  /* 0x433800000a0c742b */ /* 0x000fe40000000006 */
[----:B------:R-:W-:Y:S01]  /*da40*/  FSETP.GEU.AND P0, PT, |R11|, 4.1917929649353027344, PT ;  /* 0x4086232b0b00780b */ /* 0x000fe20003f0e200 */
[----:B------:R-:W-:-:S05]  /*da50*/  DADD R4, R4, -R10 ;  /* 0x0000000004047229 */ /* 0x000fca000000080a */
[----:B------:R-:W-:-:S08]  /*da60*/  DADD R6, R12, -6.75539944105574400000e+15 ;  /* 0xc33800000c067429 */ /* 0x000fd00000000000 */
        /* <DEDUP_REMOVED lines=34> */
[----:B------:R-:W-:Y:S02]  /*dc90*/  DFMA R6, R8, R6, 1 ;  /* 0x3ff000000806742b */ /* 0x000fe40000000006 */
[----:B------:R-:W-:-:S08]  /*dca0*/  DADD R8, R2, R4 ;  /* 0x0000000002087229 */ /* 0x000fd00000000004 */
[----:B------:R-:W-:Y:S02]  /*dcb0*/  IMAD R3, R12, 0x100000, R7 ;  /* 0x001000000c037824 */ /* 0x000fe400078e0207 */
[----:B------:R-:W-:Y:S01]  /*dcc0*/  IMAD.MOV.U32 R2, RZ, RZ, R6 ;  /* 0x000000ffff027224 */ /* 0x000fe200078e0006 */
[----:B------:R-:W-:Y:S06]  /*dcd0*/  @!P0 BRA `(.L_x_175) ;  /* 0x0000000000348947 */ /* 0x000fec0003800000 */
[----:B------:R-:W-:Y:S01]  /*dce0*/  FSETP.GEU.AND P1, PT, |R11|, 4.2275390625, PT ;  /* 0x408748000b00780b */ /* 0x000fe20003f2e200 */
[C---:B------:R-:W-:Y:S02]  /*dcf0*/  DADD R2, R10.reuse, +INF ;  /* 0x7ff000000a027429 */ /* 0x040fe40000000000 */
[----:B------:R-:W-:-:S08]  /*dd00*/  DSETP.GEU.AND P0, PT, R10, RZ, PT ;  /* 0x000000ff0a00722a */ /* 0x000fd00003f0e000 */
[----:B------:R-:W-:Y:S02]  /*dd10*/  FSEL R2, R2, RZ, P0 ;  /* 0x000000ff02027208 */ /* 0x000fe40000000000 */
[----:B------:R-:W-:Y:S01]  /*dd20*/  @!P1 LEA.HI R0, R12, R12, RZ, 0x1 ;  /* 0x0000000c0c009211 */ /* 0x000fe200078f08ff */
[----:B------:R-:W-:Y:S01]  /*dd30*/  @!P1 IMAD.MOV.U32 R4, RZ, RZ, R6 ;  /* 0x000000ffff049224 */ /* 0x000fe200078e0006 */
[----:B------:R-:W-:Y:S01]  /*dd40*/  FSEL R3, R3, RZ, P0 ;  /* 0x000000ff03037208 */ /* 0x000fe20000000000 */
[----:B------:R-:W-:Y:S01]  /*dd50*/  @!P1 IMAD.MOV.U32 R6, RZ, RZ, RZ ;  /* 0x000000ffff069224 */ /* 0x000fe200078e00ff */
[----:B------:R-:W-:-:S05]  /*dd60*/  @!P1 SHF.R.S32.HI R5, RZ, 0x1, R0 ;  /* 0x00000001ff059819 */ /* 0x000fca0000011400 */
[----:B------:R-:W-:Y:S02]  /*dd70*/  @!P1 IMAD.IADD R12, R12, 0x1, -R5 ;  /* 0x000000010c0c9824 */ /* 0x000fe400078e0a05 */
[----:B------:R-:W-:-:S03]  /*dd80*/  @!P1 IMAD R5, R5, 0x100000, R7 ;  /* 0x0010000005059824 */ /* 0x000fc600078e0207 */
[----:B------:R-:W-:-:S06]  /*dd90*/  @!P1 LEA R7, R12, 0x3ff00000, 0x14 ;  /* 0x3ff000000c079811 */ /* 0x000fcc00078ea0ff */
[----:B------:R-:W-:-:S11]  /*dda0*/  @!P1 DMUL R2, R4, R6 ;  /* 0x0000000604029228 */ /* 0x000fd60000000000 */
.L_x_175:
[----:B------:R-:W-:Y:S05]  /*ddb0*/  BSYNC.RECONVERGENT B0 ;  /* 0x0000000000007941 */ /* 0x000fea0003800200 */
.L_x_174:
[----:B------:R-:W-:Y:S01]  /*ddc0*/  DFMA R4, R8, R2, R2 ;  /* 0x000000020804722b */ /* 0x000fe20000000002 */
[----:B------:R-:W2:Y:S01]  /*ddd0*/  LDL R16, [R1+0x4] ;  /* 0x0000040001107983 */ /* 0x000ea20000100800 */
[----:B------:R-:W-:-:S03]  /*dde0*/  DSETP.NEU.AND P0, PT, |R2|, +INF , PT ;  /* 0x7ff000000200742a */ /* 0x000fc60003f0d200 */
[----:B------:R-:W2:Y:S04]  /*ddf0*/  LDL R17, [R1+0x8] ;  /* 0x0000080001117983 */ /* 0x000ea80000100800 */
[----:B------:R-:W2:Y:S01]  /*de00*/  LDL R18, [R1+0xc] ;  /* 0x00000c0001127983 */ /* 0x000ea20000100800 */
[----:B------:R-:W-:Y:S02]  /*de10*/  FSEL R4, R2, R4, !P0 ;  /* 0x0000000402047208 */ /* 0x000fe40004000000 */
[----:B------:R-:W-:Y:S01]  /*de20*/  FSEL R5, R3, R5, !P0 ;  /* 0x0000000503057208 */ /* 0x000fe20004000000 */
[----:B------:R-:W2:Y:S04]  /*de30*/  LDL R2, [R1] ;  /* 0x0000000001027983 */ /* 0x000ea80000100800 */
        /* <DEDUP_REMOVED lines=9> */
        .type           $_Z15integrateKernelPd13UI_Func_IndexddiS_S_dddd$__internal_trig_reduction_slowpathd,@function
        .size           $_Z15integrateKernelPd13UI_Func_IndexddiS_S_dddd$__internal_trig_reduction_slowpathd,(.L_x_191 - $_Z15integrateKernelPd13UI_Func_IndexddiS_S_dddd$__internal_trig_reduction_slowpathd)
$_Z15integrateKernelPd13UI_Func_IndexddiS_S_dddd$__internal_trig_reduction_slowpathd:
[----:B------:R-:W-:-:S05]  /*ded0*/  IADD3 R1, PT, PT, R1, -0x50, RZ ;  /* 0xffffffb001017810 */ /* 0x000fca0007ffe0ff */
[----:B------:R0:W-:Y:S04]  /*dee0*/  STL [R1+0x48], R27 ;  /* 0x0000481b01007387 */ /* 0x0001e80000100800 */
[----:B------:R0:W-:Y:S04]  /*def0*/  STL [R1+0x44], R25 ;  /* 0x0000441901007387 */ /* 0x0001e80000100800 */
[----:B------:R0:W-:Y:S04]  /*df00*/  STL [R1+0x40], R23 ;  /* 0x0000401701007387 */ /* 0x0001e80000100800 */
[----:B------:R0:W-:Y:S04]  /*df10*/  STL [R1+0x3c], R22 ;  /* 0x00003c1601007387 */ /* 0x0001e80000100800 */
[----:B------:R0:W-:Y:S04]  /*df20*/  STL [R1+0x38], R19 ;  /* 0x0000381301007387 */ /* 0x0001e80000100800 */
[----:B------:R0:W-:Y:S04]  /*df30*/  STL [R1+0x34], R18 ;  /* 0x0000341201007387 */ /* 0x0001e80000100800 */
[----:B------:R0:W-:Y:S04]  /*df40*/  STL [R1+0x30], R17 ;  /* 0x0000301101007387 */ /* 0x0001e80000100800 */
[----:B------:R0:W-:Y:S04]  /*df50*/  STL [R1+0x2c], R16 ;  /* 0x00002c1001007387 */ /* 0x0001e80000100800 */
[----:B------:R0:W-:Y:S01]  /*df60*/  STL [R1+0x28], R2 ;  /* 0x0000280201007387 */ /* 0x0001e20000100800 */
[----:B------:R-:W-:Y:S01]  /*df70*/  SHF.R.U32.HI R10, RZ, 0x14, R5 ;  /* 0x00000014ff0a7819 */ /* 0x000fe20000011605 */
[----:B------:R-:W-:Y:S01]  /*df80*/  BSSY.RECONVERGENT B0, `(.L_x_176) ;  /* 0x0000096000007945 */ /* 0x000fe20003800200 */
[----:B------:R-:W-:-:S02]  /*df90*/  IMAD.MOV.U32 R6, RZ, RZ, RZ ;  /* 0x000000ffff067224 */ /* 0x000fc400078e00ff */
[----:B------:R-:W-:-:S04]  /*dfa0*/  LOP3.LUT R0, R10, 0x7ff, RZ, 0xc0, !PT ;  /* 0x000007ff0a007812 */ /* 0x000fc800078ec0ff */
[----:B------:R-:W-:-:S13]  /*dfb0*/  ISETP.NE.AND P0, PT, R0, 0x7ff, PT ;  /* 0x000007ff0000780c */ /* 0x000fda0003f05270 */
[----:B0-----:R-:W-:Y:S05]  /*dfc0*/  @!P0 BRA `(.L_x_177) ;  /* 0x0000000800448947 */ /* 0x001fea0003800000 */
[----:B------:R-:W-:Y:S01]  /*dfd0*/  VIADD R0, R0, 0xfffffc00 ;  /* 0xfffffc0000007836 */ /* 0x000fe20000000000 */
[----:B------:R-:W-:Y:S01]  /*dfe0*/  BSSY.RECONVERGENT B1, `(.L_x_178) ;  /* 0x000002e000017945 */ /* 0x000fe20003800200 */
[----:B------:R-:W-:-:S03]  /*dff0*/  CS2R R22, SRZ ;  /* 0x0000000000167805 */ /* 0x000fc6000001ff00 */
[----:B------:R-:W-:Y:S02]  /*e000*/  SHF.R.U32.HI R19, RZ, 0x6, R0 ;  /* 0x00000006ff137819 */ /* 0x000fe40000011600 */
[----:B------:R-:W-:Y:S02]  /*e010*/  ISETP.GE.U32.AND P0, PT, R0, 0x80, PT ;  /* 0x000000800000780c */ /* 0x000fe40003f06070 */
[C---:B------:R-:W-:Y:S02]  /*e020*/  IADD3 R0, PT, PT, -R19.reuse, 0x13, RZ ;  /* 0x0000001313007810 */ /* 0x040fe40007ffe1ff */
[----:B------:R-:W-:Y:S02]  /*e030*/  IADD3 R6, PT, PT, -R19, 0xf, RZ ;  /* 0x0000000f13067810 */ /* 0x000fe40007ffe1ff */
[----:B------:R-:W-:-:S04]  /*e040*/  SEL R12, R0, 0x12, P0 ;  /* 0x00000012000c7807 */ /* 0x000fc80000000000 */
[----:B------:R-:W-:-:S13]  /*e050*/  ISETP.GE.AND P0, PT, R6, R12, PT ;  /* 0x0000000c0600720c */ /* 0x000fda0003f06270 */
[----:B------:R-:W-:Y:S05]  /*e060*/  @P0 BRA `(.L_x_179) ;  /* 0x0000000000940947 */ /* 0x000fea0003800000 */
[----:B------:R-:W0:Y:S01]  /*e070*/  LDC.64 R14, c[0x0][0x358] ;  /* 0x0000d600ff0e7b82 */ /* 0x000e220000000a00 */
[C---:B------:R-:W-:Y:S01]  /*e080*/  SHF.L.U64.HI R7, R4.reuse, 0xb, R5 ;  /* 0x0000000b04077819 */ /* 0x040fe20000010205 */
[----:B------:R-:W-:Y:S01]  /*e090*/  BSSY.RECONVERGENT B2, `(.L_x_180) ;  /* 0x0000021000027945 */ /* 0x000fe20003800200 */
[----:B------:R-:W-:Y:S01]  /*e0a0*/  IMAD.SHL.U32 R17, R4, 0x800, RZ ;  /* 0x0000080004117824 */ /* 0x000fe200078e00ff */
[----:B------:R-:W-:Y:S01]  /*e0b0*/  IADD3 R0, PT, PT, RZ, -R19, -R12 ;  /* 0x80000013ff007210 */ /* 0x000fe20007ffe80c */
[----:B------:R-:W-:Y:S01]  /*e0c0*/  IMAD.MOV.U32 R11, RZ, RZ, R6 ;  /* 0x000000ffff0b7224 */ /* 0x000fe200078e0006 */
[----:B------:R-:W-:Y:S01]  /*e0d0*/  CS2R R22, SRZ ;  /* 0x0000000000167805 */ /* 0x000fe2000001ff00 */
[----:B------:R-:W-:Y:S01]  /*e0e0*/  IMAD.MOV.U32 R4, RZ, RZ, RZ ;  /* 0x000000ffff047224 */ /* 0x000fe200078e00ff */
[----:B------:R-:W1:Y:S01]  /*e0f0*/  LDC.64 R2, c[0x4][0x8] ;  /* 0x01000200ff027b82 */ /* 0x000e620000000a00 */
[----:B------:R-:W-:-:S07]  /*e100*/  LOP3.LUT R25, R7, 0x80000000, RZ, 0xfc, !PT ;  /* 0x8000000007197812 */ /* 0x000fce00078efcff */
.L_x_181:
[----:B0-----:R-:W-:Y:S01]  /*e110*/  R2UR UR4, R14 ;  /* 0x000000000e0472ca */ /* 0x001fe200000e0000 */
[----:B-1----:R-:W-:Y:S01]  /*e120*/  IMAD.WIDE R6, R11, 0x8, R2 ;  /* 0x000000080b067825 */ /* 0x002fe200078e0202 */
[----:B------:R-:W-:-:S13]  /*e130*/  R2UR UR5, R15 ;  /* 0x000000000f0572ca */ /* 0x000fda00000e0000 */
[----:B------:R-:W2:Y:S01]  /*e140*/  LDG.E.64.CONSTANT R6, desc[UR4][R6.64] ;  /* 0x0000000406067981 */ /* 0x000ea2000c1e9b00 */
[----:B------:R-:W-:Y:S02]  /*e150*/  VIADD R0, R0, 0x1 ;  /* 0x0000000100007836 */ /* 0x000fe40000000000 */
[----:B------:R-:W-:Y:S02]  /*e160*/  VIADD R11, R11, 0x1 ;  /* 0x000000010b0b7836 */ /* 0x000fe40000000000 */
[----:B--2---:R-:W-:-:S04]  /*e170*/  IMAD.WIDE.U32 R8, P2, R6, R17, R22 ;  /* 0x0000001106087225 */ /* 0x004fc80007840016 */
[----:B------:R-:W-:Y:S02]  /*e180*/  IMAD R13, R6, R25, RZ ;  /* 0x00000019060d7224 */ /* 0x000fe400078e02ff */
[CC--:B------:R-:W-:Y:S02]  /*e190*/  IMAD R16, R7.reuse, R17.reuse, RZ ;  /* 0x0000001107107224 */ /* 0x0c0fe400078e02ff */
[----:B------:R-:W-:Y:S01]  /*e1a0*/  IMAD.HI.U32 R23, R7, R17, RZ ;  /* 0x0000001107177227 */ /* 0x000fe200078e00ff */
[----:B------:R-:W-:-:S03]  /*e1b0*/  IADD3 R9, P0, PT, R13, R9, RZ ;  /* 0x000000090d097210 */ /* 0x000fc60007f1e0ff */
[----:B------:R-:W-:Y:S01]  /*e1c0*/  IMAD R13, R4, 0x8, R1 ;  /* 0x00000008040d7824 */ /* 0x000fe200078e0201 */
[----:B------:R-:W-:Y:S01]  /*e1d0*/  IADD3 R9, P1, PT, R16, R9, RZ ;  /* 0x0000000910097210 */ /* 0x000fe20007f3e0ff */
[----:B------:R-:W-:-:S04]  /*e1e0*/  IMAD.HI.U32 R16, R6, R25, RZ ;  /* 0x0000001906107227 */ /* 0x000fc800078e00ff */
[----:B------:R-:W-:Y:S01]  /*e1f0*/  IMAD.X R6, RZ, RZ, R16, P2 ;  /* 0x000000ffff067224 */ /* 0x000fe200010e0610 */
[----:B------:R2:W-:Y:S01]  /*e200*/  STL.64 [R13], R8 ;  /* 0x000000080d007387 */ /* 0x0005e20000100a00 */
[----:B------:R-:W-:-:S03]  /*e210*/  IMAD.HI.U32 R16, R7, R25, RZ ;  /* 0x0000001907107227 */ /* 0x000fc600078e00ff */
[----:B------:R-:W-:Y:S01]  /*e220*/  IADD3.X R6, P0, PT, R23, R6, RZ, P0, !PT ;  /* 0x0000000617067210 */ /* 0x000fe2000071e4ff */
[----:B------:R-:W-:Y:S02]  /*e230*/  IMAD R7, R7, R25, RZ ;  /* 0x0000001907077224 */ /* 0x000fe400078e02ff */
[----:B------:R-:W-:-:S03]  /*e240*/  VIADD R4, R4, 0x1 ;  /* 0x0000000104047836 */ /* 0x000fc60000000000 */
[----:B------:R-:W-:Y:S01]  /*e250*/  IADD3.X R22, P1, PT, R7, R6, RZ, P1, !PT ;  /* 0x0000000607167210 */ /* 0x000fe20000f3e4ff */
[----:B------:R-:W-:Y:S01]  /*e260*/  IMAD.X R6, RZ, RZ, R16, P0 ;  /* 0x000000ffff067224 */ /* 0x000fe200000e0610 */
[----:B------:R-:W-:-:S03]  /*e270*/  ISETP.NE.AND P0, PT, R0, -0xf, PT ;  /* 0xfffffff10000780c */ /* 0x000fc60003f05270 */
[----:B------:R-:W-:-:S10]  /*e280*/  IMAD.X R23, RZ, RZ, R6, P1 ;  /* 0x000000ffff177224 */ /* 0x000fd400008e0606 */
[----:B--2---:R-:W-:Y:S05]  /*e290*/  @P0 BRA `(.L_x_181) ;  /* 0xfffffffc009c0947 */ /* 0x004fea000383ffff */
[----:B------:R-:W-:Y:S05]  /*e2a0*/  BSYNC.RECONVERGENT B2 ;  /* 0x0000000000027941 */ /* 0x000fea0003800200 */
.L_x_180:
[----:B------:R-:W-:-:S07]  /*e2b0*/  IMAD.MOV.U32 R6, RZ, RZ, R12 ;  /* 0x000000ffff067224 */ /* 0x000fce00078e000c */
.L_x_179:
[----:B------:R-:W-:Y:S05]  /*e2c0*/  BSYNC.RECONVERGENT B1 ;  /* 0x0000000000017941 */ /* 0x000fea0003800200 */
.L_x_178:
[----:B------:R-:W-:Y:S01]  /*e2d0*/  LOP3.LUT P0, R27, R10, 0x3f, RZ, 0xc0, !PT ;  /* 0x0000003f0a1b7812 */ /* 0x000fe2000780c0ff */
[----:B------:R-:W-:-:S04]  /*e2e0*/  IMAD.IADD R0, R19, 0x1, R6 ;  /* 0x0000000113007824 */ /* 0x000fc800078e0206 */
[----:B------:R-:W-:-:S05]  /*e2f0*/  IMAD.U32 R25, R0, 0x8, R1 ;  /* 0x0000000800197824 */ /* 0x000fca00078e0001 */
[----:B------:R0:W-:Y:S04]  /*e300*/  STL.64 [R25+-0x78], R22 ;  /* 0xffff881619007387 */ /* 0x0001e80000100a00 */
[----:B------:R-:W2:Y:S04]  /*e310*/  @P0 LDL.64 R8, [R1+0x8] ;  /* 0x0000080001080983 */ /* 0x000ea80000100a00 */
[----:B------:R-:W3:Y:S04]  /*e320*/  LDL.64 R18, [R1+0x10] ;  /* 0x0000100001127983 */ /* 0x000ee80000100a00 */
[----:B------:R-:W4:Y:S01]  /*e330*/  LDL.64 R2, [R1+0x18] ;  /* 0x0000180001027983 */ /* 0x000f220000100a00 */
[----:B------:R-:W-:Y:S01]  /*e340*/  @P0 LOP3.LUT R0, R27, 0x3f, RZ, 0x3c, !PT ;  /* 0x0000003f1b000812 */ /* 0x000fe200078e3cff */
[----:B------:R-:W-:Y:S01]  /*e350*/  BSSY.RECONVERGENT B1, `(.L_x_182) ;  /* 0x0000034000017945 */ /* 0x000fe20003800200 */
[----:B--2---:R-:W-:-:S02]  /*e360*/  @P0 SHF.R.U64 R7, R8, 0x1, R9 ;  /* 0x0000000108070819 */ /* 0x004fc40000001209 */
[----:B------:R-:W-:Y:S02]  /*e370*/  @P0 SHF.R.U32.HI R9, RZ, 0x1, R9 ;  /* 0x00000001ff090819 */ /* 0x000fe40000011609 */
[CC--:B---3--:R-:W-:Y:S02]  /*e380*/  @P0 SHF.L.U32 R11, R18.reuse, R27.reuse, RZ ;  /* 0x0000001b120b0219 */ /* 0x0c8fe400000006ff */
[----:B------:R-:W-:Y:S02]  /*e390*/  @P0 SHF.R.U64 R4, R7, R0, R9 ;  /* 0x0000000007040219 */ /* 0x000fe40000001209 */
[--C-:B------:R-:W-:Y:S02]  /*e3a0*/  @P0 SHF.R.U32.HI R17, RZ, 0x1, R19.reuse ;  /* 0x00000001ff110819 */ /* 0x100fe40000011613 */
[C-C-:B------:R-:W-:Y:S02]  /*e3b0*/  @P0 SHF.R.U64 R15, R18.reuse, 0x1, R19.reuse ;  /* 0x00000001120f0819 */ /* 0x140fe40000001213 */
[----:B------:R-:W-:-:S02]  /*e3c0*/  @P0 SHF.L.U64.HI R13, R18, R27, R19 ;  /* 0x0000001b120d0219 */ /* 0x000fc40000010213 */
[----:B------:R-:W-:Y:S02]  /*e3d0*/  @P0 SHF.R.U32.HI R6, RZ, R0, R9 ;  /* 0x00000000ff060219 */ /* 0x000fe40000011609 */
[----:B------:R-:W-:Y:S02]  /*e3e0*/  @P0 LOP3.LUT R18, R11, R4, RZ, 0xfc, !PT ;  /* 0x000000040b120212 */ /* 0x000fe400078efcff */
[-C--:B----4-:R-:W-:Y:S02]  /*e3f0*/  @P0 SHF.L.U32 R7, R2, R27.reuse, RZ ;  /* 0x0000001b02070219 */ /* 0x090fe400000006ff */
[----:B------:R-:W-:Y:S01]  /*e400*/  @P0 SHF.R.U64 R8, R15, R0, R17 ;  /* 0x000000000f080219 */ /* 0x000fe20000001211 */
[----:B------:R-:W-:Y:S01]  /*e410*/  IMAD.SHL.U32 R9, R18, 0x4, RZ ;  /* 0x0000000412097824 */ /* 0x000fe200078e00ff */
[----:B------:R-:W-:Y:S02]  /*e420*/  @P0 LOP3.LUT R19, R13, R6, RZ, 0xfc, !PT ;  /* 0x000000060d130212 */ /* 0x000fe400078efcff */
[----:B------:R-:W-:-:S02]  /*e430*/  @P0 SHF.L.U64.HI R11, R2, R27, R3 ;  /* 0x0000001b020b0219 */ /* 0x000fc40000010203 */
[----:B------:R-:W-:Y:S02]  /*e440*/  @P0 SHF.R.U32.HI R0, RZ, R0, R17 ;  /* 0x00000000ff000219 */ /* 0x000fe40000011611 */
[----:B------:R-:W-:Y:S02]  /*e450*/  @P0 LOP3.LUT R2, R7, R8, RZ, 0xfc, !PT ;  /* 0x0000000807020212 */ /* 0x000fe400078efcff */
[----:B------:R-:W-:Y:S02]  /*e460*/  SHF.L.U64.HI R15, R18, 0x2, R19 ;  /* 0x00000002120f7819 */ /* 0x000fe40000010213 */
[----:B------:R-:W-:Y:S02]  /*e470*/  @P0 LOP3.LUT R3, R11, R0, RZ, 0xfc, !PT ;  /* 0x000000000b030212 */ /* 0x000fe400078efcff */
[----:B------:R-:W-:Y:S02]  /*e480*/  SHF.L.W.U32.HI R19, R19, 0x2, R2 ;  /* 0x0000000213137819 */ /* 0x000fe40000010e02 */
[----:B------:R-:W-:-:S02]  /*e490*/  IADD3 RZ, P0, PT, RZ, -R9, RZ ;  /* 0x80000009ffff7210 */ /* 0x000fc40007f1e0ff */
[----:B------:R-:W-:Y:S02]  /*e4a0*/  LOP3.LUT R0, RZ, R15, RZ, 0x33, !PT ;  /* 0x0000000fff007212 */ /* 0x000fe400078e33ff */
[----:B------:R-:W-:Y:S02]  /*e4b0*/  SHF.L.W.U32.HI R2, R2, 0x2, R3 ;  /* 0x0000000202027819 */ /* 0x000fe40000010e03 */
[----:B------:R-:W-:Y:S02]  /*e4c0*/  LOP3.LUT R4, RZ, R19, RZ, 0x33, !PT ;  /* 0x00000013ff047212 */ /* 0x000fe400078e33ff */
[----:B------:R-:W-:Y:S02]  /*e4d0*/  IADD3.X R0, P0, PT, RZ, R0, RZ, P0, !PT ;  /* 0x00000000ff007210 */ /* 0x000fe4000071e4ff */
[----:B------:R-:W-:Y:S02]  /*e4e0*/  LOP3.LUT R6, RZ, R2, RZ, 0x33, !PT ;  /* 0x00000002ff067212 */ /* 0x000fe400078e33ff */
[----:B------:R-:W-:-:S02]  /*e4f0*/  IADD3.X R4, P1, PT, RZ, R4, RZ, P0, !PT ;  /* 0x00000004ff047210 */ /* 0x000fc4000073e4ff */
[----:B------:R-:W-:-:S03]  /*e500*/  ISETP.GT.U32.AND P2, PT, R19, -0x1, PT ;  /* 0xffffffff1300780c */ /* 0x000fc60003f44070 */
[----:B------:R-:W-:Y:S01]  /*e510*/  IMAD.X R7, RZ, RZ, R6, P1 ;  /* 0x000000ffff077224 */ /* 0x000fe200008e0606 */
[----:B------:R-:W-:-:S04]  /*e520*/  ISETP.GT.AND.EX P0, PT, R2, -0x1, PT, P2 ;  /* 0xffffffff0200780c */ /* 0x000fc80003f04320 */
[----:B------:R-:W-:Y:S02]  /*e530*/  SEL R13, R2, R7, P0 ;  /* 0x00000007020d7207 */ /* 0x000fe40000000000 */
[----:B------:R-:W-:Y:S02]  /*e540*/  SEL R11, R19, R4, P0 ;  /* 0x00000004130b7207 */ /* 0x000fe40000000000 */
[----:B------:R-:W-:-:S04]  /*e550*/  ISETP.NE.U32.AND P1, PT, R13, RZ, PT ;  /* 0x000000ff0d00720c */ /* 0x000fc80003f25070 */
[----:B------:R-:W-:Y:S01]  /*e560*/  SEL R4, R11, R13, !P1 ;  /* 0x0000000d0b047207 */ /* 0x000fe20004800000 */
[----:B------:R-:W-:-:S05]  /*e570*/  @!P0 IMAD.MOV R9, RZ, RZ, -R9 ;  /* 0x000000ffff098224 */ /* 0x000fca00078e0a09 */
[----:B------:R-:W1:Y:S02]  /*e580*/  FLO.U32 R4, R4 ;  /* 0x0000000400047300 */ /* 0x000e6400000e0000 */
[C---:B-1----:R-:W-:Y:S02]  /*e590*/  IADD3 R6, PT, PT, -R4.reuse, 0x1f, RZ ;  /* 0x0000001f04067810 */ /* 0x042fe40007ffe1ff */
[----:B------:R-:W-:-:S03]  /*e5a0*/  IADD3 R8, PT, PT, -R4, 0x3f, RZ ;  /* 0x0000003f04087810 */ /* 0x000fc60007ffe1ff */
[----:B------:R-:W-:Y:S01]  /*e5b0*/  @P1 IMAD.MOV R8, RZ, RZ, R6 ;  /* 0x000000ffff081224 */ /* 0x000fe200078e0206 */
[----:B------:R-:W-:-:S04]  /*e5c0*/  SEL R6, R15, R0, P0 ;  /* 0x000000000f067207 */ /* 0x000fc80000000000 */
[----:B------:R-:W-:-:S13]  /*e5d0*/  ISETP.NE.AND P1, PT, R8, RZ, PT ;  /* 0x000000ff0800720c */ /* 0x000fda0003f25270 */
[----:B0-----:R-:W-:Y:S05]  /*e5e0*/  @!P1 BRA `(.L_x_183) ;  /* 0x0000000000289947 */ /* 0x001fea0003800000 */
[C---:B------:R-:W-:Y:S02]  /*e5f0*/  LOP3.LUT R0, R8.reuse, 0x3f, RZ, 0xc0, !PT ;  /* 0x0000003f08007812 */ /* 0x040fe400078ec0ff */
[--C-:B------:R-:W-:Y:S02]  /*e600*/  SHF.R.U64 R7, R9, 0x1, R6.reuse ;  /* 0x0000000109077819 */ /* 0x100fe40000001206 */
[----:B------:R-:W-:Y:S02]  /*e610*/  SHF.R.U32.HI R9, RZ, 0x1, R6 ;  /* 0x00000001ff097819 */ /* 0x000fe40000011606 */
[----:B------:R-:W-:Y:S02]  /*e620*/  LOP3.LUT R4, R8, 0x3f, RZ, 0xc, !PT ;  /* 0x0000003f08047812 */ /* 0x000fe400078e0cff */
[CC--:B------:R-:W-:Y:S02]  /*e630*/  SHF.L.U64.HI R13, R11.reuse, R0.reuse, R13 ;  /* 0x000000000b0d7219 */ /* 0x0c0fe4000001020d */
[----:B------:R-:W-:-:S02]  /*e640*/  SHF.L.U32 R11, R11, R0, RZ ;  /* 0x000000000b0b7219 */ /* 0x000fc400000006ff */
[-CC-:B------:R-:W-:Y:S02]  /*e650*/  SHF.R.U64 R0, R7, R4.reuse, R9.reuse ;  /* 0x0000000407007219 */ /* 0x180fe40000001209 */
[----:B------:R-:W-:Y:S02]  /*e660*/  SHF.R.U32.HI R4, RZ, R4, R9 ;  /* 0x00000004ff047219 */ /* 0x000fe40000011609 */
[----:B------:R-:W-:Y:S02]  /*e670*/  LOP3.LUT R11, R11, R0, RZ, 0xfc, !PT ;  /* 0x000000000b0b7212 */ /* 0x000fe400078efcff */
[----:B------:R-:W-:-:S07]  /*e680*/  LOP3.LUT R13, R13, R4, RZ, 0xfc, !PT ;  /* 0x000000040d0d7212 */ /* 0x000fce00078efcff */
.L_x_183:
[----:B------:R-:W-:Y:S05]  /*e690*/  BSYNC.RECONVERGENT B1 ;  /* 0x0000000000017941 */ /* 0x000fea0003800200 */
.L_x_182:
[----:B------:R-:W-:-:S04]  /*e6a0*/  IMAD.WIDE.U32 R14, R11, 0x2168c235, RZ ;  /* 0x2168c2350b0e7825 */ /* 0x000fc800078e00ff */
[----:B------:R-:W-:Y:S01]  /*e6b0*/  IMAD.MOV.U32 R6, RZ, RZ, R15 ;  /* 0x000000ffff067224 */ /* 0x000fe200078e000f */
[----:B------:R-:W-:Y:S01]  /*e6c0*/  IADD3 RZ, P1, PT, R14, R14, RZ ;  /* 0x0000000e0eff7210 */ /* 0x000fe20007f3e0ff */
[----:B------:R-:W-:Y:S02]  /*e6d0*/  IMAD.MOV.U32 R7, RZ, RZ, RZ ;  /* 0x000000ffff077224 */ /* 0x000fe400078e00ff */
[----:B------:R-:W-:-:S04]  /*e6e0*/  IMAD.HI.U32 R0, R13, -0x36f0255e, RZ ;  /* 0xc90fdaa20d007827 */ /* 0x000fc800078e00ff */
[----:B------:R-:W-:-:S04]  /*e6f0*/  IMAD.WIDE.U32 R6, R11, -0x36f0255e, R6 ;  /* 0xc90fdaa20b067825 */ /* 0x000fc800078e0006 */
[----:B------:R-:W-:-:S04]  /*e700*/  IMAD.WIDE.U32 R6, P2, R13, 0x2168c235, R6 ;  /* 0x2168c2350d067825 */ /* 0x000fc80007840006 */
[----:B------:R-:W-:Y:S01]  /*e710*/  IMAD R13, R13, -0x36f0255e, RZ ;  /* 0xc90fdaa20d0d7824 */ /* 0x000fe200078e02ff */
[----:B------:R-:W-:Y:S01]  /*e720*/  IADD3.X RZ, P1, PT, R6, R6, RZ, P1, !PT ;  /* 0x0000000606ff7210 */ /* 0x000fe20000f3e4ff */
[----:B------:R-:W-:-:S03]  /*e730*/  IMAD.X R0, RZ, RZ, R0, P2 ;  /* 0x000000ffff007224 */ /* 0x000fc600010e0600 */
[----:B------:R-:W-:-:S04]  /*e740*/  IADD3 R4, P2, PT, R13, R7, RZ ;  /* 0x000000070d047210 */ /* 0x000fc80007f5e0ff */
[C---:B------:R-:W-:Y:S01]  /*e750*/  ISETP.GT.U32.AND P3, PT, R4.reuse, RZ, PT ;  /* 0x000000ff0400720c */ /* 0x040fe20003f64070 */
[----:B------:R-:W-:Y:S01]  /*e760*/  IMAD.X R0, RZ, RZ, R0, P2 ;  /* 0x000000ffff007224 */ /* 0x000fe200010e0600 */
[----:B------:R-:W-:-:S04]  /*e770*/  IADD3.X R7, P2, PT, R4, R4, RZ, P1, !PT ;  /* 0x0000000404077210 */ /* 0x000fc80000f5e4ff */
[C---:B------:R-:W-:Y:S01]  /*e780*/  ISETP.GT.AND.EX P1, PT, R0.reuse, RZ, PT, P3 ;  /* 0x000000ff0000720c */ /* 0x040fe20003f24330 */
[----:B------:R-:W-:-:S03]  /*e790*/  IMAD.X R9, R0, 0x1, R0, P2 ;  /* 0x0000000100097824 */ /* 0x000fc600010e0600 */
[----:B------:R-:W-:Y:S02]  /*e7a0*/  SEL R4, R7, R4, P1 ;  /* 0x0000000407047207 */ /* 0x000fe40000800000 */
[----:B------:R-:W-:Y:S02]  /*e7b0*/  SEL R7, R9, R0, P1 ;  /* 0x0000000009077207 */ /* 0x000fe40000800000 */
[----:B------:R-:W-:Y:S02]  /*e7c0*/  IADD3 R4, P2, PT, R4, 0x1, RZ ;  /* 0x0000000104047810 */ /* 0x000fe40007f5e0ff */
[----:B------:R-:W-:Y:S02]  /*e7d0*/  SEL R9, RZ, 0xffffffff, !P1 ;  /* 0xffffffffff097807 */ /* 0x000fe40004800000 */
[----:B------:R-:W-:Y:S01]  /*e7e0*/  LOP3.LUT P1, R5, R5, 0x80000000, RZ, 0xc0, !PT ;  /* 0x8000000005057812 */ /* 0x000fe2000782c0ff */
[----:B------:R-:W-:Y:S02]  /*e7f0*/  IMAD.X R7, RZ, RZ, R7, P2 ;  /* 0x000000ffff077224 */ /* 0x000fe400010e0607 */
[----:B------:R-:W-:Y:S01]  /*e800*/  IMAD.IADD R0, R9, 0x1, -R8 ;  /* 0x0000000109007824 */ /* 0x000fe200078e0a08 */
[----:B------:R-:W-:-:S02]  /*e810*/  SHF.R.U32.HI R9, RZ, 0x1e, R3 ;  /* 0x0000001eff097819 */ /* 0x000fc40000011603 */
[----:B------:R-:W-:Y:S01]  /*e820*/  SHF.R.U64 R4, R4, 0xa, R7 ;  /* 0x0000000a04047819 */ /* 0x000fe20000001207 */
[----:B------:R-:W-:Y:S01]  /*e830*/  IMAD.SHL.U32 R0, R0, 0x100000, RZ ;  /* 0x0010000000007824 */ /* 0x000fe200078e00ff */
[----:B------:R-:W-:Y:S02]  /*e840*/  LEA.HI R6, R2, R9, RZ, 0x1 ;  /* 0x0000000902067211 */ /* 0x000fe400078f08ff */
[----:B------:R-:W-:Y:S02]  /*e850*/  IADD3 R4, P2, PT, R4, 0x1, RZ ;  /* 0x0000000104047810 */ /* 0x000fe40007f5e0ff */
[----:B------:R-:W-:Y:S01]  /*e860*/  @!P0 LOP3.LUT R5, R5, 0x80000000, RZ, 0x3c, !PT ;  /* 0x8000000005058812 */ /* 0x000fe200078e3cff */
[----:B------:R-:W-:Y:S01]  /*e870*/  @P1 IMAD.MOV R6, RZ, RZ, -R6 ;  /* 0x000000ffff061224 */ /* 0x000fe200078e0a06 */
[----:B------:R-:W-:-:S04]  /*e880*/  LEA.HI.X R7, R7, RZ, RZ, 0x16, P2 ;  /* 0x000000ff07077211 */ /* 0x000fc800010fb4ff */
[--C-:B------:R-:W-:Y:S02]  /*e890*/  SHF.R.U64 R4, R4, 0x1, R7.reuse ;  /* 0x0000000104047819 */ /* 0x100fe40000001207 */
[----:B------:R-:W-:Y:S02]  /*e8a0*/  SHF.R.U32.HI R3, RZ, 0x1, R7 ;  /* 0x00000001ff037819 */ /* 0x000fe40000011607 */
[----:B------:R-:W-:-:S04]  /*e8b0*/  IADD3 R4, P2, P3, RZ, RZ, R4 ;  /* 0x000000ffff047210 */ /* 0x000fc80007b5e004 */
[----:B------:R-:W-:-:S04]  /*e8c0*/  IADD3.X R0, PT, PT, R0, 0x3fe00000, R3, P2, P3 ;  /* 0x3fe0000000007810 */ /* 0x000fc800017e6403 */
[----:B------:R-:W-:-:S07]  /*e8d0*/  LOP3.LUT R5, R0, R5, RZ, 0xfc, !PT ;  /* 0x0000000500057212 */ /* 0x000fce00078efcff */
.L_x_177:
[----:B------:R-:W-:Y:S05]  /*e8e0*/  BSYNC.RECONVERGENT B0 ;  /* 0x0000000000007941 */ /* 0x000fea0003800200 */
.L_x_176:
        /* <DEDUP_REMOVED lines=11> */
.L_x_184:
[----:B------:R-:W-:-:S00]  /*e9a0*/  BRA `(.L_x_184) ;  /* 0xfffffffc00fc7947 */ /* 0x000fc0000383ffff */
[----:B------:R-:W-:-:S00]  /*e9b0*/  NOP ;  /* 0x0000000000007918 */ /* 0x000fc00000000000 */
        /* <DEDUP_REMOVED lines=12> */
.L_x_191:


//--------------------- .nv.global.init           --------------------------
	.section	.nv.global.init,"aw",@progbits
	.align	16
.nv.global.init:
	.type		__cudart_sin_cos_coeffs,@object
	.size		__cudart_sin_cos_coeffs,(uif_array - __cudart_sin_cos_coeffs)
__cudart_sin_cos_coeffs:
        /* <DEDUP_REMOVED lines=8> */
	.type		uif_array,@object
	.size		uif_array,(__cudart_i2opi_d - uif_array)
uif_array:
        /*0080*/ 	.byte	0x10, 0xaa, 0x00, 0x00, 0x00, 0x00, 0x00, 0x00, 0x50, 0x03, 0x00, 0x00, 0x00, 0x00, 0x00, 0x00
        /*0090*/ 	.byte	0xf0, 0x28, 0x00, 0x00, 0x00, 0x00, 0x00, 0x00
	.type		__cudart_i2opi_d,@object
	.size		__cudart_i2opi_d,(.L_2 - __cudart_i2opi_d)
__cudart_i2opi_d:
        /* <DEDUP_REMOVED lines=9> */
.L_2:


//--------------------- .nv.shared.reserved.0     --------------------------
	.section	.nv.shared.reserved.0,"aw",@nobits
	.weak		__nv_reservedSMEM_offset_0_alias
	.size		__nv_reservedSMEM_offset_0_alias, 0, 64
	.other		__nv_reservedSMEM_offset_0_alias,@"STO_CUDA_RESERVED_SHARED STV_DEFAULT"
__nv_reservedSMEM_offset_0_alias:
	.zero		0
	.zero		64


//--------------------- .nv.constant0._Z15integrateKernelPd13UI_Func_IndexddiS_S_dddd --------------------------
	.section	.nv.constant0._Z15integrateKernelPd13UI_Func_IndexddiS_S_dddd,"a",@progbits
	.sectionflags	@""
	.align	4
.nv.constant0._Z15integrateKernelPd13UI_Func_IndexddiS_S_dddd:
	.zero		984


//--------------------- SYMBOLS --------------------------

	.type		.nv.reservedSmem.offset0,@object
	.size		.nv.reservedSmem.offset0,0x4
